// auto-generated by cutlass_sweep.gemm — config: {"arch": "sm_100", "cluster_m": 1, "cluster_n": 1, "dtype": "int8", "dtype_b": "int8", "layout": "nt", "stages": 0, "tile_k": 32, "tile_m": 64, "tile_n": 48}
#include "cutlass/cutlass.h"
#include "cutlass/gemm/collective/collective_builder.hpp"
#include "cutlass/gemm/device/gemm_universal_adapter.h"
#include "cutlass/gemm/kernel/gemm_universal.hpp"
#include "cutlass/epilogue/collective/collective_builder.hpp"

using ElemA = int8_t;
using ElemB = int8_t;
using ElemCD = int8_t;
using Acc  = int32_t;
using TileShape    = cute::Shape<cute::_64, cute::_48, cute::_32>;
using ClusterShape = cute::Shape<cute::_1, cute::_1, cute::_1>;

using CollectiveEpilogue = typename cutlass::epilogue::collective::CollectiveBuilder<
    cutlass::arch::Sm100, cutlass::arch::OpClassTensorOp,
    TileShape, ClusterShape,
    cutlass::epilogue::collective::EpilogueTileAuto,
    Acc, Acc,
    ElemCD, cutlass::layout::RowMajor, 128 / cutlass::sizeof_bits<ElemCD>::value,
    ElemCD, cutlass::layout::RowMajor, 128 / cutlass::sizeof_bits<ElemCD>::value,
    cutlass::epilogue::collective::EpilogueScheduleAuto
  >::CollectiveOp;

using CollectiveMainloop = typename cutlass::gemm::collective::CollectiveBuilder<
    cutlass::arch::Sm100, cutlass::arch::OpClassTensorOp,
    ElemA, cutlass::layout::RowMajor, 128 / cutlass::sizeof_bits<ElemA>::value,
    ElemB, cutlass::layout::ColumnMajor, 128 / cutlass::sizeof_bits<ElemB>::value,
    Acc,
    TileShape, ClusterShape,
    cutlass::gemm::collective::StageCountAutoCarveout<static_cast<int>(sizeof(typename CollectiveEpilogue::SharedStorage))>,
    cutlass::gemm::collective::KernelScheduleAuto
  >::CollectiveOp;

using GemmKernel = cutlass::gemm::kernel::GemmUniversal<
    cute::Shape<int,int,int,int>,
    CollectiveMainloop,
    CollectiveEpilogue
>;
using Gemm = cutlass::gemm::device::GemmUniversalAdapter<GemmKernel>;

// Force the device kernel symbol into the cubin without needing a host main.
auto* _anchor = &cutlass::device_kernel<GemmKernel>;


// ===== COMPILED SASS (sm_100a) =====

	.target	sm_100a

	.elftype	@"ET_EXEC"


//--------------------- .note.nv.tkinfo           --------------------------
	.section	.note.nv.tkinfo,"",@"SHT_NOTE"
	.sectionflags	@"SHF_NOTE_NV_TKINFO"
	.tkinfo
        /*0018*/ 	.word	0x00000002
        /*0030*/ 	.string	""
        /*0030*/ 	.string	"ptxas"
        /*0030*/ 	.string	"Cuda compilation tools, release 13.0, V13.0.88"
        /*0030*/ 	.string	"Build cuda_13.0.r13.0/compiler.36424714_0"
        /*0030*/ 	.string	"-arch sm_100a -m 64 "



//--------------------- .note.nv.cuinfo           --------------------------
	.section	.note.nv.cuinfo,"",@"SHT_NOTE"
	.sectionflags	@"SHF_NOTE_NV_CUINFO"
        /*0018*/ 	.short	0x0002
        /*001a*/ 	.short	0x0064
        /*001c*/ 	.short	0x0082
	.zero		2


//--------------------- .nv.info                  --------------------------
	.section	.nv.info,"",@"SHT_CUDA_INFO"
	.align	4


	//----- nvinfo : EIATTR_REGCOUNT
	.align		4
        /*0000*/ 	.byte	0x04, 0x2f
        /*0002*/ 	.short	(.L_16 - .L_15)
	.align		4
.L_15:
        /*0004*/ 	.word	index@(_ZN7cutlass13device_kernelINS_4gemm6kernel13GemmUniversalIN4cute5tupleIJiiiiEEENS1_10collective13CollectiveMmaINS1_35MainloopSm100TmaUmmaWarpSpecializedILi62ELi2ELi4ENS5_IJNS4_1CILi1EEESB_SB_EEEEENS5_IJNSA_ILi64EEENSA_ILi48EEENSA_ILi32EEEEEEaNS5_IJlSB_lEEEaSI_NS4_8TiledMMAINS4_8MMA_AtomIJNS4_15SM100_MMA_S8_SSIaaiLi64ELi48ELNS4_4UMMA5MajorE0ELSN_0ELNSM_8SaturateE0EEEEEENS4_6LayoutISC_NS5_IJNSA_ILi0EEESS_SS_EEEEENS5_IJNS4_10UnderscoreESV_SV_EEEEENS4_13SM90_TMA_LOADENS4_14ComposedLayoutINS4_7SwizzleILi1ELi4ELi3EEENS4_18smem_ptr_flag_bitsILi8EEENSR_INS5_IJNSA_ILi8EEESG_EEENS5_IJSG_SB_EEEEEEEvNS4_8identityESY_S18_vS19_EENS_8epilogue10collective18CollectiveEpilogueINS1B_23Sm100TmaWarpSpecializedILi1ELi1ELi24ELb0ELb0EEEJSH_NS5_IJNSR_ISE_SB_EENSR_ISF_SB_EEEEEaSI_aSI_NS1B_6fusion15FusionCallbacksIS1F_NS1J_17LinearCombinationIaiaiLNS_15FloatRoundStyleE2EEESH_S1I_JEEENS4_5SM1004TMEM4LOAD25SM100_TMEM_LOAD_16dp32b8xESY_NSZ_INS10_ILi0ELi4ELi3EEES13_NSR_INS5_IJS14_NSA_ILi16EEEEEENS5_IJS1U_SB_EEEEEEENS4_39AutoVectorizingCopyWithAssumedAlignmentILi128EEENS4_14SM90_TMA_STOREES1Y_S20_S20_EEEvvEEEEvNT_6ParamsE)
        /*0008*/ 	.word	0x0000005e


	//----- nvinfo : EIATTR_FRAME_SIZE
	.align		4
.L_16:
        /*000c*/ 	.byte	0x04, 0x11
        /*000e*/ 	.short	(.L_18 - .L_17)
	.align		4
.L_17:
        /*0010*/ 	.word	index@($__internal_2_$__cuda_sm10x_tcgen05_guardrail_trap_unallocated_columns_being_dealloced)
        /*0014*/ 	.word	0x00000000


	//----- nvinfo : EIATTR_FRAME_SIZE
	.align		4
.L_18:
        /*0018*/ 	.byte	0x04, 0x11
        /*001a*/ 	.short	(.L_20 - .L_19)
	.align		4
.L_19:
        /*001c*/ 	.word	index@($__internal_1_$__cuda_sm10x_tcgen05_guardrail_trap_phase_invalid_during_alloc)
        /*0020*/ 	.word	0x00000000


	//----- nvinfo : EIATTR_FRAME_SIZE
	.align		4
.L_20:
        /*0024*/ 	.byte	0x04, 0x11
        /*0026*/ 	.short	(.L_22 - .L_21)
	.align		4
.L_21:
        /*0028*/ 	.word	index@($__internal_0_$__cuda_sm10x_tcgen05_guardrail_trap_col_being_dealloced_not_returned_by_alloc)
        /*002c*/ 	.word	0x00000000


	//----- nvinfo : EIATTR_FRAME_SIZE
	.align		4
.L_22:
        /*0030*/ 	.byte	0x04, 0x11
        /*0032*/ 	.short	(.L_24 - .L_23)
	.align		4
.L_23:
        /*0034*/ 	.word	index@(_ZN7cutlass13device_kernelINS_4gemm6kernel13GemmUniversalIN4cute5tupleIJiiiiEEENS1_10collective13CollectiveMmaINS1_35MainloopSm100TmaUmmaWarpSpecializedILi62ELi2ELi4ENS5_IJNS4_1CILi1EEESB_SB_EEEEENS5_IJNSA_ILi64EEENSA_ILi48EEENSA_ILi32EEEEEEaNS5_IJlSB_lEEEaSI_NS4_8TiledMMAINS4_8MMA_AtomIJNS4_15SM100_MMA_S8_SSIaaiLi64ELi48ELNS4_4UMMA5MajorE0ELSN_0ELNSM_8SaturateE0EEEEEENS4_6LayoutISC_NS5_IJNSA_ILi0EEESS_SS_EEEEENS5_IJNS4_10UnderscoreESV_SV_EEEEENS4_13SM90_TMA_LOADENS4_14ComposedLayoutINS4_7SwizzleILi1ELi4ELi3EEENS4_18smem_ptr_flag_bitsILi8EEENSR_INS5_IJNSA_ILi8EEESG_EEENS5_IJSG_SB_EEEEEEEvNS4_8identityESY_S18_vS19_EENS_8epilogue10collective18CollectiveEpilogueINS1B_23Sm100TmaWarpSpecializedILi1ELi1ELi24ELb0ELb0EEEJSH_NS5_IJNSR_ISE_SB_EENSR_ISF_SB_EEEEEaSI_aSI_NS1B_6fusion15FusionCallbacksIS1F_NS1J_17LinearCombinationIaiaiLNS_15FloatRoundStyleE2EEESH_S1I_JEEENS4_5SM1004TMEM4LOAD25SM100_TMEM_LOAD_16dp32b8xESY_NSZ_INS10_ILi0ELi4ELi3EEES13_NSR_INS5_IJS14_NSA_ILi16EEEEEENS5_IJS1U_SB_EEEEEEENS4_39AutoVectorizingCopyWithAssumedAlignmentILi128EEENS4_14SM90_TMA_STOREES1Y_S20_S20_EEEvvEEEEvNT_6ParamsE)
        /*0038*/ 	.word	0x00000000


	//----- nvinfo : EIATTR_MIN_STACK_SIZE
	.align		4
.L_24:
        /*003c*/ 	.byte	0x04, 0x12
        /*003e*/ 	.short	(.L_26 - .L_25)
	.align		4
.L_25:
        /*0040*/ 	.word	index@(_ZN7cutlass13device_kernelINS_4gemm6kernel13GemmUniversalIN4cute5tupleIJiiiiEEENS1_10collective13CollectiveMmaINS1_35MainloopSm100TmaUmmaWarpSpecializedILi62ELi2ELi4ENS5_IJNS4_1CILi1EEESB_SB_EEEEENS5_IJNSA_ILi64EEENSA_ILi48EEENSA_ILi32EEEEEEaNS5_IJlSB_lEEEaSI_NS4_8TiledMMAINS4_8MMA_AtomIJNS4_15SM100_MMA_S8_SSIaaiLi64ELi48ELNS4_4UMMA5MajorE0ELSN_0ELNSM_8SaturateE0EEEEEENS4_6LayoutISC_NS5_IJNSA_ILi0EEESS_SS_EEEEENS5_IJNS4_10UnderscoreESV_SV_EEEEENS4_13SM90_TMA_LOADENS4_14ComposedLayoutINS4_7SwizzleILi1ELi4ELi3EEENS4_18smem_ptr_flag_bitsILi8EEENSR_INS5_IJNSA_ILi8EEESG_EEENS5_IJSG_SB_EEEEEEEvNS4_8identityESY_S18_vS19_EENS_8epilogue10collective18CollectiveEpilogueINS1B_23Sm100TmaWarpSpecializedILi1ELi1ELi24ELb0ELb0EEEJSH_NS5_IJNSR_ISE_SB_EENSR_ISF_SB_EEEEEaSI_aSI_NS1B_6fusion15FusionCallbacksIS1F_NS1J_17LinearCombinationIaiaiLNS_15FloatRoundStyleE2EEESH_S1I_JEEENS4_5SM1004TMEM4LOAD25SM100_TMEM_LOAD_16dp32b8xESY_NSZ_INS10_ILi0ELi4ELi3EEES13_NSR_INS5_IJS14_NSA_ILi16EEEEEENS5_IJS1U_SB_EEEEEEENS4_39AutoVectorizingCopyWithAssumedAlignmentILi128EEENS4_14SM90_TMA_STOREES1Y_S20_S20_EEEvvEEEEvNT_6ParamsE)
        /*0044*/ 	.word	0x00000000
.L_26:


//--------------------- .nv.compat                --------------------------
	.section	.nv.compat,"",@"SHT_CUDA_COMPAT_INFO"
	.align	4
        /*0000*/ 	.byte	0x02, 0x09, 0x01, 0x00, 0x02, 0x02, 0x03, 0x00, 0x02, 0x05, 0x06, 0x00, 0x03, 0x07, 0x01, 0x01
        /*0010*/ 	.byte	0x02, 0x03, 0x01, 0x00, 0x02, 0x06, 0x01, 0x00, 0x04, 0x0b, 0x08, 0x00, 0x01, 0x00, 0x00, 0x00
        /*0020*/ 	.byte	0x00, 0x00, 0x00, 0x00


//--------------------- .nv.info._ZN7cutlass13device_kernelINS_4gemm6kernel13GemmUniversalIN4cute5tupleIJiiiiEEENS1_10collective13CollectiveMmaINS1_35MainloopSm100TmaUmmaWarpSpecializedILi62ELi2ELi4ENS5_IJNS4_1CILi1EEESB_SB_EEEEENS5_IJNSA_ILi64EEENSA_ILi48EEENSA_ILi32EEEEEEaNS5_IJlSB_lEEEaSI_NS4_8TiledMMAINS4_8MMA_AtomIJNS4_15SM100_MMA_S8_SSIaaiLi64ELi48ELNS4_4UMMA5MajorE0ELSN_0ELNSM_8SaturateE0EEEEEENS4_6LayoutISC_NS5_IJNSA_ILi0EEESS_SS_EEEEENS5_IJNS4_10UnderscoreESV_SV_EEEEENS4_13SM90_TMA_LOADENS4_14ComposedLayoutINS4_7SwizzleILi1ELi4ELi3EEENS4_18smem_ptr_flag_bitsILi8EEENSR_INS5_IJNSA_ILi8EEESG_EEENS5_IJSG_SB_EEEEEEEvNS4_8identityESY_S18_vS19_EENS_8epilogue10collective18CollectiveEpilogueINS1B_23Sm100TmaWarpSpecializedILi1ELi1ELi24ELb0ELb0EEEJSH_NS5_IJNSR_ISE_SB_EENSR_ISF_SB_EEEEEaSI_aSI_NS1B_6fusion15FusionCallbacksIS1F_NS1J_17LinearCombinationIaiaiLNS_15FloatRoundStyleE2EEESH_S1I_JEEENS4_5SM1004TMEM4LOAD25SM100_TMEM_LOAD_16dp32b8xESY_NSZ_INS10_ILi0ELi4ELi3EEES13_NSR_INS5_IJS14_NSA_ILi16EEEEEENS5_IJS1U_SB_EEEEEEENS4_39AutoVectorizingCopyWithAssumedAlignmentILi128EEENS4_14SM90_TMA_STOREES1Y_S20_S20_EEEvvEEEEvNT_6ParamsE --------------------------
	.section	.nv.info._ZN7cutlass13device_kernelINS_4gemm6kernel13GemmUniversalIN4cute5tupleIJiiiiEEENS1_10collective13CollectiveMmaINS1_35MainloopSm100TmaUmmaWarpSpecializedILi62ELi2ELi4ENS5_IJNS4_1CILi1EEESB_SB_EEEEENS5_IJNSA_ILi64EEENSA_ILi48EEENSA_ILi32EEEEEEaNS5_IJlSB_lEEEaSI_NS4_8TiledMMAINS4_8MMA_AtomIJNS4_15SM100_MMA_S8_SSIaaiLi64ELi48ELNS4_4UMMA5MajorE0ELSN_0ELNSM_8SaturateE0EEEEEENS4_6LayoutISC_NS5_IJNSA_ILi0EEESS_SS_EEEEENS5_IJNS4_10UnderscoreESV_SV_EEEEENS4_13SM90_TMA_LOADENS4_14ComposedLayoutINS4_7SwizzleILi1ELi4ELi3EEENS4_18smem_ptr_flag_bitsILi8EEENSR_INS5_IJNSA_ILi8EEESG_EEENS5_IJSG_SB_EEEEEEEvNS4_8identityESY_S18_vS19_EENS_8epilogue10collective18CollectiveEpilogueINS1B_23Sm100TmaWarpSpecializedILi1ELi1ELi24ELb0ELb0EEEJSH_NS5_IJNSR_ISE_SB_EENSR_ISF_SB_EEEEEaSI_aSI_NS1B_6fusion15FusionCallbacksIS1F_NS1J_17LinearCombinationIaiaiLNS_15FloatRoundStyleE2EEESH_S1I_JEEENS4_5SM1004TMEM4LOAD25SM100_TMEM_LOAD_16dp32b8xESY_NSZ_INS10_ILi0ELi4ELi3EEES13_NSR_INS5_IJS14_NSA_ILi16EEEEEENS5_IJS1U_SB_EEEEEEENS4_39AutoVectorizingCopyWithAssumedAlignmentILi128EEENS4_14SM90_TMA_STOREES1Y_S20_S20_EEEvvEEEEvNT_6ParamsE,"",@"SHT_CUDA_INFO"
	.sectionflags	@""
	.align	4


	//----- nvinfo : EIATTR_CUDA_API_VERSION
	.align		4
        /*0000*/ 	.byte	0x04, 0x37
        /*0002*/ 	.short	(.L_28 - .L_27)
.L_27:
        /*0004*/ 	.word	0x00000082


	//----- nvinfo : EIATTR_KPARAM_INFO
	.align		4
.L_28:
        /*0008*/ 	.byte	0x04, 0x17
        /*000a*/ 	.short	(.L_30 - .L_29)
.L_29:
        /*000c*/ 	.word	0x00000000
        /*0010*/ 	.short	0x0000
        /*0012*/ 	.short	0x0000
        /*0014*/ 	.byte	0x00, 0xf0, 0x01, 0x20


	//----- nvinfo : EIATTR_AT_ENTRY_FRAGMENTS
	.align		4
.L_30:
        /*0018*/ 	.byte	0x04, 0x4f
        /*001a*/ 	.short	(.L_32 - .L_31)


	//   ....[0]....
.L_31:
        /*001c*/ 	.word	0x00000006


	//----- nvinfo : EIATTR_RESERVED_SMEM_USED
	.align		4
.L_32:
        /*0020*/ 	.byte	0x01, 0x41
	.zero		2


	//----- nvinfo : EIATTR_SPARSE_MMA_MASK
	.align		4
        /*0024*/ 	.byte	0x03, 0x50
        /*0026*/ 	.short	0x0000


	//----- nvinfo : EIATTR_TCGEN05_1CTA_USED
	.align		4
        /*0028*/ 	.byte	0x01, 0x51
	.zero		2


	//----- nvinfo : EIATTR_MAXREG_COUNT
	.align		4
        /*002c*/ 	.byte	0x03, 0x1b
        /*002e*/ 	.short	0x00ff


	//----- nvinfo : EIATTR_NUM_BARRIERS
	.align		4
        /*0030*/ 	.byte	0x02, 0x4c
        /*0032*/ 	.byte	0x07
	.zero		1


	//----- nvinfo : EIATTR_EXTERNS
	.align		4
        /*0034*/ 	.byte	0x04, 0x0f
        /*0036*/ 	.short	(.L_34 - .L_33)


	//   ....[0]....
	.align		4
.L_33:
        /*0038*/ 	.word	index@(__assertfail)


	//----- nvinfo : EIATTR_MERCURY_ISA_VERSION
	.align		4
.L_34:
        /*003c*/ 	.byte	0x03, 0x5f
        /*003e*/ 	.short	0x0101


	//----- nvinfo : EIATTR_INT_WARP_WIDE_INSTR_OFFSETS
	.align		4
        /*0040*/ 	.byte	0x04, 0x31
        /*0042*/ 	.short	(.L_36 - .L_35)


	//   ....[0]....
.L_35:
        /*0044*/ 	.word	0x000024f0


	//   ....[1]....
        /*0048*/ 	.word	0x00003d80


	//   ....[2]....
        /*004c*/ 	.word	0x00003da0


	//   ....[3]....
        /*0050*/ 	.word	0x00003dd0


	//   ....[4]....
        /*0054*/ 	.word	0x00004810


	//   ....[5]....
        /*0058*/ 	.word	0x000048a0


	//   ....[6]....
        /*005c*/ 	.word	0x000048d0


	//   ....[7]....
        /*0060*/ 	.word	0x000049a0


	//----- nvinfo : EIATTR_COOP_GROUP_MASK_REGIDS
	.align		4
.L_36:
        /*0064*/ 	.byte	0x04, 0x29
        /*0066*/ 	.short	(.L_38 - .L_37)


	//   ....[0]....
.L_37:
        /*0068*/ 	.word	0xffffffff


	//   ....[1]....
        /*006c*/ 	.word	0xffffffff


	//   ....[2]....
        /*0070*/ 	.word	0xffffffff


	//   ....[3]....
        /*0074*/ 	.word	0xffffffff


	//   ....[4]....
        /*0078*/ 	.word	0xffffffff


	//   ....[5]....
        /*007c*/ 	.word	0xffffffff


	//   ....[6]....
        /*0080*/ 	.word	0xffffffff


	//   ....[7]....
        /*0084*/ 	.word	0xffffffff


	//   ....[8]....
        /*0088*/ 	.word	0xffffffff


	//   ....[9]....
        /*008c*/ 	.word	0xffffffff


	//   ....[10]....
        /*0090*/ 	.word	0xffffffff


	//   ....[11]....
        /*0094*/ 	.word	0xffffffff


	//   ....[12]....
        /*0098*/ 	.word	0xffffffff


	//----- nvinfo : EIATTR_COOP_GROUP_INSTR_OFFSETS
	.align		4
.L_38:
        /*009c*/ 	.byte	0x04, 0x28
        /*009e*/ 	.short	(.L_40 - .L_39)


	//   ....[0]....
.L_39:
        /*00a0*/ 	.word	0x00000090


	//   ....[1]....
        /*00a4*/ 	.word	0x000004b0


	//   ....[2]....
        /*00a8*/ 	.word	0x00000d90


	//   ....[3]....
        /*00ac*/ 	.word	0x00000ed0


	//   ....[4]....
        /*00b0*/ 	.word	0x00000fd0


	//   ....[5]....
        /*00b4*/ 	.word	0x00001140


	//   ....[6]....
        /*00b8*/ 	.word	0x000012e0


	//   ....[7]....
        /*00bc*/ 	.word	0x000023d0


	//   ....[8]....
        /*00c0*/ 	.word	0x000030f0


	//   ....[9]....
        /*00c4*/ 	.word	0x00003300


	//   ....[10]....
        /*00c8*/ 	.word	0x00003330


	//   ....[11]....
        /*00cc*/ 	.word	0x00003c60


	//   ....[12]....
        /*00d0*/ 	.word	0x00003e90


	//----- nvinfo : EIATTR_VRC_CTA_INIT_COUNT
	.align		4
.L_40:
        /*00d4*/ 	.byte	0x02, 0x4a
        /*00d6*/ 	.byte	0x80
	.zero		1


	//----- nvinfo : EIATTR_SYSCALL_OFFSETS
	.align		4
        /*00d8*/ 	.byte	0x04, 0x46
        /*00da*/ 	.short	(.L_42 - .L_41)


	//   ....[0]....
.L_41:
        /*00dc*/ 	.word	0x00005970


	//   ....[1]....
        /*00e0*/ 	.word	0x00005af0


	//   ....[2]....
        /*00e4*/ 	.word	0x00005c70


	//----- nvinfo : EIATTR_MBARRIER_INSTR_OFFSETS
	.align		4
.L_42:
        /*00e8*/ 	.byte	0x04, 0x39
        /*00ea*/ 	.short	(.L_44 - .L_43)


	//   ....[0]....
.L_43:
        /*00ec*/ 	.word	0x000005b0
        /*00f0*/ 	.word	0x000000ff
        /*00f4*/ 	.word	0x00000000
        /*00f8*/ 	.short	0x0100
        /*00fa*/ 	.byte	0x05
	.zero		1


	//   ....[1]....
        /*00fc*/ 	.word	0x000005c0
        /*0100*/ 	.word	0x000000ff
        /*0104*/ 	.word	0x000001f0
        /*0108*/ 	.short	0x0100
        /*010a*/ 	.byte	0x05
	.zero		1


	//   ....[2]....
        /*010c*/ 	.word	0x000005d0
        /*0110*/ 	.word	0x000000ff
        /*0114*/ 	.word	0x00000008
        /*0118*/ 	.short	0x0100
        /*011a*/ 	.byte	0x05
	.zero		1


	//   ....[3]....
        /*011c*/ 	.word	0x000005e0
        /*0120*/ 	.word	0x000000ff
        /*0124*/ 	.word	0x000001f8
        /*0128*/ 	.short	0x0100
        /*012a*/ 	.byte	0x05
	.zero		1


	//   ....[4]....
        /*012c*/ 	.word	0x000005f0
        /*0130*/ 	.word	0x000000ff
        /*0134*/ 	.word	0x00000010
        /*0138*/ 	.short	0x0100
        /*013a*/ 	.byte	0x05
	.zero		1


	//   ....[5]....
        /*013c*/ 	.word	0x00000600
        /*0140*/ 	.word	0x000000ff
        /*0144*/ 	.word	0x00000200
        /*0148*/ 	.short	0x0100
        /*014a*/ 	.byte	0x05
	.zero		1


	//   ....[6]....
        /*014c*/ 	.word	0x00000610
        /*0150*/ 	.word	0x000000ff
        /*0154*/ 	.word	0x00000018
        /*0158*/ 	.short	0x0100
        /*015a*/ 	.byte	0x05
	.zero		1


	//   ....[7]....
        /*015c*/ 	.word	0x00000620
        /*0160*/ 	.word	0x000000ff
        /*0164*/ 	.word	0x00000208
        /*0168*/ 	.short	0x0100
        /*016a*/ 	.byte	0x05
	.zero		1


	//   ....[8]....
        /*016c*/ 	.word	0x00000630
        /*0170*/ 	.word	0x000000ff
        /*0174*/ 	.word	0x00000020
        /*0178*/ 	.short	0x0100
        /*017a*/ 	.byte	0x05
	.zero		1


	//   ....[9]....
        /*017c*/ 	.word	0x00000640
        /*0180*/ 	.word	0x000000ff
        /*0184*/ 	.word	0x00000210
        /*0188*/ 	.short	0x0100
        /*018a*/ 	.byte	0x05
	.zero		1


	//   ....[10]....
        /*018c*/ 	.word	0x00000650
        /*0190*/ 	.word	0x000000ff
        /*0194*/ 	.word	0x00000028
        /*0198*/ 	.short	0x0100
        /*019a*/ 	.byte	0x05
	.zero		1


	//   ....[11]....
        /*019c*/ 	.word	0x00000660
        /*01a0*/ 	.word	0x000000ff
        /*01a4*/ 	.word	0x00000218
        /*01a8*/ 	.short	0x0100
        /*01aa*/ 	.byte	0x05
	.zero		1


	//   ....[12]....
        /*01ac*/ 	.word	0x00000670
        /*01b0*/ 	.word	0x000000ff
        /*01b4*/ 	.word	0x00000030
        /*01b8*/ 	.short	0x0100
        /*01ba*/ 	.byte	0x05
	.zero		1


	//   ....[13]....
        /*01bc*/ 	.word	0x00000680
        /*01c0*/ 	.word	0x000000ff
        /*01c4*/ 	.word	0x00000220
        /*01c8*/ 	.short	0x0100
        /*01ca*/ 	.byte	0x05
	.zero		1


	//   ....[14]....
        /*01cc*/ 	.word	0x00000690
        /*01d0*/ 	.word	0x000000ff
        /*01d4*/ 	.word	0x00000038
        /*01d8*/ 	.short	0x0100
        /*01da*/ 	.byte	0x05
	.zero		1


	//   ....[15]....
        /*01dc*/ 	.word	0x000006a0
        /*01e0*/ 	.word	0x000000ff
        /*01e4*/ 	.word	0x00000228
        /*01e8*/ 	.short	0x0100
        /*01ea*/ 	.byte	0x05
	.zero		1


	//   ....[16]....
        /*01ec*/ 	.word	0x000006b0
        /*01f0*/ 	.word	0x000000ff
        /*01f4*/ 	.word	0x00000040
        /*01f8*/ 	.short	0x0100
        /*01fa*/ 	.byte	0x05
	.zero		1


	//   ....[17]....
        /*01fc*/ 	.word	0x000006c0
        /*0200*/ 	.word	0x000000ff
        /*0204*/ 	.word	0x00000230
        /*0208*/ 	.short	0x0100
        /*020a*/ 	.byte	0x05
	.zero		1


	//   ....[18]....
        /*020c*/ 	.word	0x000006d0
        /*0210*/ 	.word	0x000000ff
        /*0214*/ 	.word	0x00000048
        /*0218*/ 	.short	0x0100
        /*021a*/ 	.byte	0x05
	.zero		1


	//   ....[19]....
        /*021c*/ 	.word	0x000006e0
        /*0220*/ 	.word	0x000000ff
        /*0224*/ 	.word	0x00000238
        /*0228*/ 	.short	0x0100
        /*022a*/ 	.byte	0x05
	.zero		1


	//   ....[20]....
        /*022c*/ 	.word	0x000006f0
        /*0230*/ 	.word	0x000000ff
        /*0234*/ 	.word	0x00000050
        /*0238*/ 	.short	0x0100
        /*023a*/ 	.byte	0x05
	.zero		1


	//   ....[21]....
        /*023c*/ 	.word	0x00000700
        /*0240*/ 	.word	0x000000ff
        /*0244*/ 	.word	0x00000240
        /*0248*/ 	.short	0x0100
        /*024a*/ 	.byte	0x05
	.zero		1


	//   ....[22]....
        /*024c*/ 	.word	0x00000710
        /*0250*/ 	.word	0x000000ff
        /*0254*/ 	.word	0x00000058
        /*0258*/ 	.short	0x0100
        /*025a*/ 	.byte	0x05
	.zero		1


	//   ....[23]....
        /*025c*/ 	.word	0x00000720
        /*0260*/ 	.word	0x000000ff
        /*0264*/ 	.word	0x00000248
        /*0268*/ 	.short	0x0100
        /*026a*/ 	.byte	0x05
	.zero		1


	//   ....[24]....
        /*026c*/ 	.word	0x00000730
        /*0270*/ 	.word	0x000000ff
        /*0274*/ 	.word	0x00000060
        /*0278*/ 	.short	0x0100
        /*027a*/ 	.byte	0x05
	.zero		1


	//   ....[25]....
        /*027c*/ 	.word	0x00000740
        /*0280*/ 	.word	0x000000ff
        /*0284*/ 	.word	0x00000250
        /*0288*/ 	.short	0x0100
        /*028a*/ 	.byte	0x05
	.zero		1


	//   ....[26]....
        /*028c*/ 	.word	0x00000750
        /*0290*/ 	.word	0x000000ff
        /*0294*/ 	.word	0x00000068
        /*0298*/ 	.short	0x0100
        /*029a*/ 	.byte	0x05
	.zero		1


	//   ....[27]....
        /*029c*/ 	.word	0x00000760
        /*02a0*/ 	.word	0x000000ff
        /*02a4*/ 	.word	0x00000258
        /*02a8*/ 	.short	0x0100
        /*02aa*/ 	.byte	0x05
	.zero		1


	//   ....[28]....
        /*02ac*/ 	.word	0x00000770
        /*02b0*/ 	.word	0x000000ff
        /*02b4*/ 	.word	0x00000070
        /*02b8*/ 	.short	0x0100
        /*02ba*/ 	.byte	0x05
	.zero		1


	//   ....[29]....
        /*02bc*/ 	.word	0x00000780
        /*02c0*/ 	.word	0x000000ff
        /*02c4*/ 	.word	0x00000260
        /*02c8*/ 	.short	0x0100
        /*02ca*/ 	.byte	0x05
	.zero		1


	//   ....[30]....
        /*02cc*/ 	.word	0x00000790
        /*02d0*/ 	.word	0x000000ff
        /*02d4*/ 	.word	0x00000078
        /*02d8*/ 	.short	0x0100
        /*02da*/ 	.byte	0x05
	.zero		1


	//   ....[31]....
        /*02dc*/ 	.word	0x000007a0
        /*02e0*/ 	.word	0x000000ff
        /*02e4*/ 	.word	0x00000268
        /*02e8*/ 	.short	0x0100
        /*02ea*/ 	.byte	0x05
	.zero		1


	//   ....[32]....
        /*02ec*/ 	.word	0x000007b0
        /*02f0*/ 	.word	0x000000ff
        /*02f4*/ 	.word	0x00000080
        /*02f8*/ 	.short	0x0100
        /*02fa*/ 	.byte	0x05
	.zero		1


	//   ....[33]....
        /*02fc*/ 	.word	0x000007c0
        /*0300*/ 	.word	0x000000ff
        /*0304*/ 	.word	0x00000270
        /*0308*/ 	.short	0x0100
        /*030a*/ 	.byte	0x05
	.zero		1


	//   ....[34]....
        /*030c*/ 	.word	0x000007d0
        /*0310*/ 	.word	0x000000ff
        /*0314*/ 	.word	0x00000088
        /*0318*/ 	.short	0x0100
        /*031a*/ 	.byte	0x05
	.zero		1


	//   ....[35]....
        /*031c*/ 	.word	0x000007e0
        /*0320*/ 	.word	0x000000ff
        /*0324*/ 	.word	0x00000278
        /*0328*/ 	.short	0x0100
        /*032a*/ 	.byte	0x05
	.zero		1


	//   ....[36]....
        /*032c*/ 	.word	0x000007f0
        /*0330*/ 	.word	0x000000ff
        /*0334*/ 	.word	0x00000090
        /*0338*/ 	.short	0x0100
        /*033a*/ 	.byte	0x05
	.zero		1


	//   ....[37]....
        /*033c*/ 	.word	0x00000800
        /*0340*/ 	.word	0x000000ff
        /*0344*/ 	.word	0x00000280
        /*0348*/ 	.short	0x0100
        /*034a*/ 	.byte	0x05
	.zero		1


	//   ....[38]....
        /*034c*/ 	.word	0x00000810
        /*0350*/ 	.word	0x000000ff
        /*0354*/ 	.word	0x00000098
        /*0358*/ 	.short	0x0100
        /*035a*/ 	.byte	0x05
	.zero		1


	//   ....[39]....
        /*035c*/ 	.word	0x00000820
        /*0360*/ 	.word	0x000000ff
        /*0364*/ 	.word	0x00000288
        /*0368*/ 	.short	0x0100
        /*036a*/ 	.byte	0x05
	.zero		1


	//   ....[40]....
        /*036c*/ 	.word	0x00000830
        /*0370*/ 	.word	0x000000ff
        /*0374*/ 	.word	0x000000a0
        /*0378*/ 	.short	0x0100
        /*037a*/ 	.byte	0x05
	.zero		1


	//   ....[41]....
        /*037c*/ 	.word	0x00000840
        /*0380*/ 	.word	0x000000ff
        /*0384*/ 	.word	0x00000290
        /*0388*/ 	.short	0x0100
        /*038a*/ 	.byte	0x05
	.zero		1


	//   ....[42]....
        /*038c*/ 	.word	0x00000850
        /*0390*/ 	.word	0x000000ff
        /*0394*/ 	.word	0x000000a8
        /*0398*/ 	.short	0x0100
        /*039a*/ 	.byte	0x05
	.zero		1


	//   ....[43]....
        /*039c*/ 	.word	0x00000860
        /*03a0*/ 	.word	0x000000ff
        /*03a4*/ 	.word	0x00000298
        /*03a8*/ 	.short	0x0100
        /*03aa*/ 	.byte	0x05
	.zero		1


	//   ....[44]....
        /*03ac*/ 	.word	0x00000870
        /*03b0*/ 	.word	0x000000ff
        /*03b4*/ 	.word	0x000000b0
        /*03b8*/ 	.short	0x0100
        /*03ba*/ 	.byte	0x05
	.zero		1


	//   ....[45]....
        /*03bc*/ 	.word	0x00000880
        /*03c0*/ 	.word	0x000000ff
        /*03c4*/ 	.word	0x000002a0
        /*03c8*/ 	.short	0x0100
        /*03ca*/ 	.byte	0x05
	.zero		1


	//   ....[46]....
        /*03cc*/ 	.word	0x00000890
        /*03d0*/ 	.word	0x000000ff
        /*03d4*/ 	.word	0x000000b8
        /*03d8*/ 	.short	0x0100
        /*03da*/ 	.byte	0x05
	.zero		1


	//   ....[47]....
        /*03dc*/ 	.word	0x000008a0
        /*03e0*/ 	.word	0x000000ff
        /*03e4*/ 	.word	0x000002a8
        /*03e8*/ 	.short	0x0100
        /*03ea*/ 	.byte	0x05
	.zero		1


	//   ....[48]....
        /*03ec*/ 	.word	0x000008b0
        /*03f0*/ 	.word	0x000000ff
        /*03f4*/ 	.word	0x000000c0
        /*03f8*/ 	.short	0x0100
        /*03fa*/ 	.byte	0x05
	.zero		1


	//   ....[49]....
        /*03fc*/ 	.word	0x000008c0
        /*0400*/ 	.word	0x000000ff
        /*0404*/ 	.word	0x000002b0
        /*0408*/ 	.short	0x0100
        /*040a*/ 	.byte	0x05
	.zero		1


	//   ....[50]....
        /*040c*/ 	.word	0x000008d0
        /*0410*/ 	.word	0x000000ff
        /*0414*/ 	.word	0x000000c8
        /*0418*/ 	.short	0x0100
        /*041a*/ 	.byte	0x05
	.zero		1


	//   ....[51]....
        /*041c*/ 	.word	0x000008e0
        /*0420*/ 	.word	0x000000ff
        /*0424*/ 	.word	0x000002b8
        /*0428*/ 	.short	0x0100
        /*042a*/ 	.byte	0x05
	.zero		1


	//   ....[52]....
        /*042c*/ 	.word	0x000008f0
        /*0430*/ 	.word	0x000000ff
        /*0434*/ 	.word	0x000000d0
        /*0438*/ 	.short	0x0100
        /*043a*/ 	.byte	0x05
	.zero		1


	//   ....[53]....
        /*043c*/ 	.word	0x00000900
        /*0440*/ 	.word	0x000000ff
        /*0444*/ 	.word	0x000002c0
        /*0448*/ 	.short	0x0100
        /*044a*/ 	.byte	0x05
	.zero		1


	//   ....[54]....
        /*044c*/ 	.word	0x00000910
        /*0450*/ 	.word	0x000000ff
        /*0454*/ 	.word	0x000000d8
        /*0458*/ 	.short	0x0100
        /*045a*/ 	.byte	0x05
	.zero		1


	//   ....[55]....
        /*045c*/ 	.word	0x00000920
        /*0460*/ 	.word	0x000000ff
        /*0464*/ 	.word	0x000002c8
        /*0468*/ 	.short	0x0100
        /*046a*/ 	.byte	0x05
	.zero		1


	//   ....[56]....
        /*046c*/ 	.word	0x00000930
        /*0470*/ 	.word	0x000000ff
        /*0474*/ 	.word	0x000000e0
        /*0478*/ 	.short	0x0100
        /*047a*/ 	.byte	0x05
	.zero		1


	//   ....[57]....
        /*047c*/ 	.word	0x00000940
        /*0480*/ 	.word	0x000000ff
        /*0484*/ 	.word	0x000002d0
        /*0488*/ 	.short	0x0100
        /*048a*/ 	.byte	0x05
	.zero		1


	//   ....[58]....
        /*048c*/ 	.word	0x00000950
        /*0490*/ 	.word	0x000000ff
        /*0494*/ 	.word	0x000000e8
        /*0498*/ 	.short	0x0100
        /*049a*/ 	.byte	0x05
	.zero		1


	//   ....[59]....
        /*049c*/ 	.word	0x00000960
        /*04a0*/ 	.word	0x000000ff
        /*04a4*/ 	.word	0x000002d8
        /*04a8*/ 	.short	0x0100
        /*04aa*/ 	.byte	0x05
	.zero		1


	//   ....[60]....
        /*04ac*/ 	.word	0x00000970
        /*04b0*/ 	.word	0x000000ff
        /*04b4*/ 	.word	0x000000f0
        /*04b8*/ 	.short	0x0100
        /*04ba*/ 	.byte	0x05
	.zero		1


	//   ....[61]....
        /*04bc*/ 	.word	0x00000980
        /*04c0*/ 	.word	0x000000ff
        /*04c4*/ 	.word	0x000002e0
        /*04c8*/ 	.short	0x0100
        /*04ca*/ 	.byte	0x05
	.zero		1


	//   ....[62]....
        /*04cc*/ 	.word	0x00000990
        /*04d0*/ 	.word	0x000000ff
        /*04d4*/ 	.word	0x000000f8
        /*04d8*/ 	.short	0x0100
        /*04da*/ 	.byte	0x05
	.zero		1


	//   ....[63]....
        /*04dc*/ 	.word	0x000009a0
        /*04e0*/ 	.word	0x000000ff
        /*04e4*/ 	.word	0x000002e8
        /*04e8*/ 	.short	0x0100
        /*04ea*/ 	.byte	0x05
	.zero		1


	//   ....[64]....
        /*04ec*/ 	.word	0x000009b0
        /*04f0*/ 	.word	0x000000ff
        /*04f4*/ 	.word	0x00000100
        /*04f8*/ 	.short	0x0100
        /*04fa*/ 	.byte	0x05
	.zero		1


	//   ....[65]....
        /*04fc*/ 	.word	0x000009c0
        /*0500*/ 	.word	0x000000ff
        /*0504*/ 	.word	0x000002f0
        /*0508*/ 	.short	0x0100
        /*050a*/ 	.byte	0x05
	.zero		1


	//   ....[66]....
        /*050c*/ 	.word	0x000009d0
        /*0510*/ 	.word	0x000000ff
        /*0514*/ 	.word	0x00000108
        /*0518*/ 	.short	0x0100
        /*051a*/ 	.byte	0x05
	.zero		1


	//   ....[67]....
        /*051c*/ 	.word	0x000009e0
        /*0520*/ 	.word	0x000000ff
        /*0524*/ 	.word	0x000002f8
        /*0528*/ 	.short	0x0100
        /*052a*/ 	.byte	0x05
	.zero		1


	//   ....[68]....
        /*052c*/ 	.word	0x000009f0
        /*0530*/ 	.word	0x000000ff
        /*0534*/ 	.word	0x00000110
        /*0538*/ 	.short	0x0100
        /*053a*/ 	.byte	0x05
	.zero		1


	//   ....[69]....
        /*053c*/ 	.word	0x00000a00
        /*0540*/ 	.word	0x000000ff
        /*0544*/ 	.word	0x00000300
        /*0548*/ 	.short	0x0100
        /*054a*/ 	.byte	0x05
	.zero		1


	//   ....[70]....
        /*054c*/ 	.word	0x00000a10
        /*0550*/ 	.word	0x000000ff
        /*0554*/ 	.word	0x00000118
        /*0558*/ 	.short	0x0100
        /*055a*/ 	.byte	0x05
	.zero		1


	//   ....[71]....
        /*055c*/ 	.word	0x00000a20
        /*0560*/ 	.word	0x000000ff
        /*0564*/ 	.word	0x00000308
        /*0568*/ 	.short	0x0100
        /*056a*/ 	.byte	0x05
	.zero		1


	//   ....[72]....
        /*056c*/ 	.word	0x00000a30
        /*0570*/ 	.word	0x000000ff
        /*0574*/ 	.word	0x00000120
        /*0578*/ 	.short	0x0100
        /*057a*/ 	.byte	0x05
	.zero		1


	//   ....[73]....
        /*057c*/ 	.word	0x00000a40
        /*0580*/ 	.word	0x000000ff
        /*0584*/ 	.word	0x00000310
        /*0588*/ 	.short	0x0100
        /*058a*/ 	.byte	0x05
	.zero		1


	//   ....[74]....
        /*058c*/ 	.word	0x00000a50
        /*0590*/ 	.word	0x000000ff
        /*0594*/ 	.word	0x00000128
        /*0598*/ 	.short	0x0100
        /*059a*/ 	.byte	0x05
	.zero		1


	//   ....[75]....
        /*059c*/ 	.word	0x00000a60
        /*05a0*/ 	.word	0x000000ff
        /*05a4*/ 	.word	0x00000318
        /*05a8*/ 	.short	0x0100
        /*05aa*/ 	.byte	0x05
	.zero		1


	//   ....[76]....
        /*05ac*/ 	.word	0x00000a70
        /*05b0*/ 	.word	0x000000ff
        /*05b4*/ 	.word	0x00000130
        /*05b8*/ 	.short	0x0100
        /*05ba*/ 	.byte	0x05
	.zero		1


	//   ....[77]....
        /*05bc*/ 	.word	0x00000a80
        /*05c0*/ 	.word	0x000000ff
        /*05c4*/ 	.word	0x00000320
        /*05c8*/ 	.short	0x0100
        /*05ca*/ 	.byte	0x05
	.zero		1


	//   ....[78]....
        /*05cc*/ 	.word	0x00000a90
        /*05d0*/ 	.word	0x000000ff
        /*05d4*/ 	.word	0x00000138
        /*05d8*/ 	.short	0x0100
        /*05da*/ 	.byte	0x05
	.zero		1


	//   ....[79]....
        /*05dc*/ 	.word	0x00000aa0
        /*05e0*/ 	.word	0x000000ff
        /*05e4*/ 	.word	0x00000328
        /*05e8*/ 	.short	0x0100
        /*05ea*/ 	.byte	0x05
	.zero		1


	//   ....[80]....
        /*05ec*/ 	.word	0x00000ab0
        /*05f0*/ 	.word	0x000000ff
        /*05f4*/ 	.word	0x00000140
        /*05f8*/ 	.short	0x0100
        /*05fa*/ 	.byte	0x05
	.zero		1


	//   ....[81]....
        /*05fc*/ 	.word	0x00000ac0
        /*0600*/ 	.word	0x000000ff
        /*0604*/ 	.word	0x00000330
        /*0608*/ 	.short	0x0100
        /*060a*/ 	.byte	0x05
	.zero		1


	//   ....[82]....
        /*060c*/ 	.word	0x00000ad0
        /*0610*/ 	.word	0x000000ff
        /*0614*/ 	.word	0x00000148
        /*0618*/ 	.short	0x0100
        /*061a*/ 	.byte	0x05
	.zero		1


	//   ....[83]....
        /*061c*/ 	.word	0x00000ae0
        /*0620*/ 	.word	0x000000ff
        /*0624*/ 	.word	0x00000338
        /*0628*/ 	.short	0x0100
        /*062a*/ 	.byte	0x05
	.zero		1


	//   ....[84]....
        /*062c*/ 	.word	0x00000af0
        /*0630*/ 	.word	0x000000ff
        /*0634*/ 	.word	0x00000150
        /*0638*/ 	.short	0x0100
        /*063a*/ 	.byte	0x05
	.zero		1


	//   ....[85]....
        /*063c*/ 	.word	0x00000b00
        /*0640*/ 	.word	0x000000ff
        /*0644*/ 	.word	0x00000340
        /*0648*/ 	.short	0x0100
        /*064a*/ 	.byte	0x05
	.zero		1


	//   ....[86]....
        /*064c*/ 	.word	0x00000b10
        /*0650*/ 	.word	0x000000ff
        /*0654*/ 	.word	0x00000158
        /*0658*/ 	.short	0x0100
        /*065a*/ 	.byte	0x05
	.zero		1


	//   ....[87]....
        /*065c*/ 	.word	0x00000b20
        /*0660*/ 	.word	0x000000ff
        /*0664*/ 	.word	0x00000348
        /*0668*/ 	.short	0x0100
        /*066a*/ 	.byte	0x05
	.zero		1


	//   ....[88]....
        /*066c*/ 	.word	0x00000b30
        /*0670*/ 	.word	0x000000ff
        /*0674*/ 	.word	0x00000160
        /*0678*/ 	.short	0x0100
        /*067a*/ 	.byte	0x05
	.zero		1


	//   ....[89]....
        /*067c*/ 	.word	0x00000b40
        /*0680*/ 	.word	0x000000ff
        /*0684*/ 	.word	0x00000350
        /*0688*/ 	.short	0x0100
        /*068a*/ 	.byte	0x05
	.zero		1


	//   ....[90]....
        /*068c*/ 	.word	0x00000b50
        /*0690*/ 	.word	0x000000ff
        /*0694*/ 	.word	0x00000168
        /*0698*/ 	.short	0x0100
        /*069a*/ 	.byte	0x05
	.zero		1


	//   ....[91]....
        /*069c*/ 	.word	0x00000b60
        /*06a0*/ 	.word	0x000000ff
        /*06a4*/ 	.word	0x00000358
        /*06a8*/ 	.short	0x0100
        /*06aa*/ 	.byte	0x05
	.zero		1


	//   ....[92]....
        /*06ac*/ 	.word	0x00000b70
        /*06b0*/ 	.word	0x000000ff
        /*06b4*/ 	.word	0x00000170
        /*06b8*/ 	.short	0x0100
        /*06ba*/ 	.byte	0x05
	.zero		1


	//   ....[93]....
        /*06bc*/ 	.word	0x00000b80
        /*06c0*/ 	.word	0x000000ff
        /*06c4*/ 	.word	0x00000360
        /*06c8*/ 	.short	0x0100
        /*06ca*/ 	.byte	0x05
	.zero		1


	//   ....[94]....
        /*06cc*/ 	.word	0x00000b90
        /*06d0*/ 	.word	0x000000ff
        /*06d4*/ 	.word	0x00000178
        /*06d8*/ 	.short	0x0100
        /*06da*/ 	.byte	0x05
	.zero		1


	//   ....[95]....
        /*06dc*/ 	.word	0x00000ba0
        /*06e0*/ 	.word	0x000000ff
        /*06e4*/ 	.word	0x00000368
        /*06e8*/ 	.short	0x0100
        /*06ea*/ 	.byte	0x05
	.zero		1


	//   ....[96]....
        /*06ec*/ 	.word	0x00000bb0
        /*06f0*/ 	.word	0x000000ff
        /*06f4*/ 	.word	0x00000180
        /*06f8*/ 	.short	0x0100
        /*06fa*/ 	.byte	0x05
	.zero		1


	//   ....[97]....
        /*06fc*/ 	.word	0x00000bc0
        /*0700*/ 	.word	0x000000ff
        /*0704*/ 	.word	0x00000370
        /*0708*/ 	.short	0x0100
        /*070a*/ 	.byte	0x05
	.zero		1


	//   ....[98]....
        /*070c*/ 	.word	0x00000bd0
        /*0710*/ 	.word	0x000000ff
        /*0714*/ 	.word	0x00000188
        /*0718*/ 	.short	0x0100
        /*071a*/ 	.byte	0x05
	.zero		1


	//   ....[99]....
        /*071c*/ 	.word	0x00000be0
        /*0720*/ 	.word	0x000000ff
        /*0724*/ 	.word	0x00000378
        /*0728*/ 	.short	0x0100
        /*072a*/ 	.byte	0x05
	.zero		1


	//   ....[100]....
        /*072c*/ 	.word	0x00000bf0
        /*0730*/ 	.word	0x000000ff
        /*0734*/ 	.word	0x00000190
        /*0738*/ 	.short	0x0100
        /*073a*/ 	.byte	0x05
	.zero		1


	//   ....[101]....
        /*073c*/ 	.word	0x00000c00
        /*0740*/ 	.word	0x000000ff
        /*0744*/ 	.word	0x00000380
        /*0748*/ 	.short	0x0100
        /*074a*/ 	.byte	0x05
	.zero		1


	//   ....[102]....
        /*074c*/ 	.word	0x00000c10
        /*0750*/ 	.word	0x000000ff
        /*0754*/ 	.word	0x00000198
        /*0758*/ 	.short	0x0100
        /*075a*/ 	.byte	0x05
	.zero		1


	//   ....[103]....
        /*075c*/ 	.word	0x00000c20
        /*0760*/ 	.word	0x000000ff
        /*0764*/ 	.word	0x00000388
        /*0768*/ 	.short	0x0100
        /*076a*/ 	.byte	0x05
	.zero		1


	//   ....[104]....
        /*076c*/ 	.word	0x00000c30
        /*0770*/ 	.word	0x000000ff
        /*0774*/ 	.word	0x000001a0
        /*0778*/ 	.short	0x0100
        /*077a*/ 	.byte	0x05
	.zero		1


	//   ....[105]....
        /*077c*/ 	.word	0x00000c40
        /*0780*/ 	.word	0x000000ff
        /*0784*/ 	.word	0x00000390
        /*0788*/ 	.short	0x0100
        /*078a*/ 	.byte	0x05
	.zero		1


	//   ....[106]....
        /*078c*/ 	.word	0x00000c50
        /*0790*/ 	.word	0x000000ff
        /*0794*/ 	.word	0x000001a8
        /*0798*/ 	.short	0x0100
        /*079a*/ 	.byte	0x05
	.zero		1


	//   ....[107]....
        /*079c*/ 	.word	0x00000c60
        /*07a0*/ 	.word	0x000000ff
        /*07a4*/ 	.word	0x00000398
        /*07a8*/ 	.short	0x0100
        /*07aa*/ 	.byte	0x05
	.zero		1


	//   ....[108]....
        /*07ac*/ 	.word	0x00000c70
        /*07b0*/ 	.word	0x000000ff
        /*07b4*/ 	.word	0x000001b0
        /*07b8*/ 	.short	0x0100
        /*07ba*/ 	.byte	0x05
	.zero		1


	//   ....[109]....
        /*07bc*/ 	.word	0x00000c80
        /*07c0*/ 	.word	0x000000ff
        /*07c4*/ 	.word	0x000003a0
        /*07c8*/ 	.short	0x0100
        /*07ca*/ 	.byte	0x05
	.zero		1


	//   ....[110]....
        /*07cc*/ 	.word	0x00000c90
        /*07d0*/ 	.word	0x000000ff
        /*07d4*/ 	.word	0x000001b8
        /*07d8*/ 	.short	0x0100
        /*07da*/ 	.byte	0x05
	.zero		1


	//   ....[111]....
        /*07dc*/ 	.word	0x00000ca0
        /*07e0*/ 	.word	0x000000ff
        /*07e4*/ 	.word	0x000003a8
        /*07e8*/ 	.short	0x0100
        /*07ea*/ 	.byte	0x05
	.zero		1


	//   ....[112]....
        /*07ec*/ 	.word	0x00000cb0
        /*07f0*/ 	.word	0x000000ff
        /*07f4*/ 	.word	0x000001c0
        /*07f8*/ 	.short	0x0100
        /*07fa*/ 	.byte	0x05
	.zero		1


	//   ....[113]....
        /*07fc*/ 	.word	0x00000cc0
        /*0800*/ 	.word	0x000000ff
        /*0804*/ 	.word	0x000003b0
        /*0808*/ 	.short	0x0100
        /*080a*/ 	.byte	0x05
	.zero		1


	//   ....[114]....
        /*080c*/ 	.word	0x00000cd0
        /*0810*/ 	.word	0x000000ff
        /*0814*/ 	.word	0x000001c8
        /*0818*/ 	.short	0x0100
        /*081a*/ 	.byte	0x05
	.zero		1


	//   ....[115]....
        /*081c*/ 	.word	0x00000ce0
        /*0820*/ 	.word	0x000000ff
        /*0824*/ 	.word	0x000003b8
        /*0828*/ 	.short	0x0100
        /*082a*/ 	.byte	0x05
	.zero		1


	//   ....[116]....
        /*082c*/ 	.word	0x00000cf0
        /*0830*/ 	.word	0x000000ff
        /*0834*/ 	.word	0x000001d0
        /*0838*/ 	.short	0x0100
        /*083a*/ 	.byte	0x05
	.zero		1


	//   ....[117]....
        /*083c*/ 	.word	0x00000d00
        /*0840*/ 	.word	0x000000ff
        /*0844*/ 	.word	0x000003c0
        /*0848*/ 	.short	0x0100
        /*084a*/ 	.byte	0x05
	.zero		1


	//   ....[118]....
        /*084c*/ 	.word	0x00000d10
        /*0850*/ 	.word	0x000000ff
        /*0854*/ 	.word	0x000001d8
        /*0858*/ 	.short	0x0100
        /*085a*/ 	.byte	0x05
	.zero		1


	//   ....[119]....
        /*085c*/ 	.word	0x00000d20
        /*0860*/ 	.word	0x000000ff
        /*0864*/ 	.word	0x000003c8
        /*0868*/ 	.short	0x0100
        /*086a*/ 	.byte	0x05
	.zero		1


	//   ....[120]....
        /*086c*/ 	.word	0x00000d30
        /*0870*/ 	.word	0x000000ff
        /*0874*/ 	.word	0x000001e0
        /*0878*/ 	.short	0x0100
        /*087a*/ 	.byte	0x05
	.zero		1


	//   ....[121]....
        /*087c*/ 	.word	0x00000d40
        /*0880*/ 	.word	0x000000ff
        /*0884*/ 	.word	0x000003d0
        /*0888*/ 	.short	0x0100
        /*088a*/ 	.byte	0x05
	.zero		1


	//   ....[122]....
        /*088c*/ 	.word	0x00000d50
        /*0890*/ 	.word	0x000000ff
        /*0894*/ 	.word	0x000001e8
        /*0898*/ 	.short	0x0100
        /*089a*/ 	.byte	0x05
	.zero		1


	//   ....[123]....
        /*089c*/ 	.word	0x00000d60
        /*08a0*/ 	.word	0x000000ff
        /*08a4*/ 	.word	0x000003d8
        /*08a8*/ 	.short	0x0100
        /*08aa*/ 	.byte	0x05
	.zero		1


	//   ....[124]....
        /*08ac*/ 	.word	0x00000ea0
        /*08b0*/ 	.word	0x000000ff
        /*08b4*/ 	.word	0x000003e0
        /*08b8*/ 	.short	0x0100
        /*08ba*/ 	.byte	0x07
	.zero		1


	//   ....[125]....
        /*08bc*/ 	.word	0x00000eb0
        /*08c0*/ 	.word	0x000000ff
        /*08c4*/ 	.word	0x000003e8
        /*08c8*/ 	.short	0x0100
        /*08ca*/ 	.byte	0x07
	.zero		1


	//   ....[126]....
        /*08cc*/ 	.word	0x00000fa0
        /*08d0*/ 	.word	0x000000ff
        /*08d4*/ 	.word	0x000003f0
        /*08d8*/ 	.short	0x0100
        /*08da*/ 	.byte	0x05
	.zero		1


	//   ....[127]....
        /*08dc*/ 	.word	0x00000fb0
        /*08e0*/ 	.word	0x000000ff
        /*08e4*/ 	.word	0x000003f8
        /*08e8*/ 	.short	0x0100
        /*08ea*/ 	.byte	0x05
	.zero		1


	//   ....[128]....
        /*08ec*/ 	.word	0x000010f0
        /*08f0*/ 	.word	0x000000ff
        /*08f4*/ 	.word	0x00000400
        /*08f8*/ 	.short	0x0100
        /*08fa*/ 	.byte	0x05
	.zero		1


	//   ....[129]....
        /*08fc*/ 	.word	0x00001100
        /*0900*/ 	.word	0x000000ff
        /*0904*/ 	.word	0x00000410
        /*0908*/ 	.short	0x0100
        /*090a*/ 	.byte	0x05
	.zero		1


	//   ....[130]....
        /*090c*/ 	.word	0x00001110
        /*0910*/ 	.word	0x000000ff
        /*0914*/ 	.word	0x00000408
        /*0918*/ 	.short	0x0100
        /*091a*/ 	.byte	0x05
	.zero		1


	//   ....[131]....
        /*091c*/ 	.word	0x00001120
        /*0920*/ 	.word	0x000000ff
        /*0924*/ 	.word	0x00000418
        /*0928*/ 	.short	0x0100
        /*092a*/ 	.byte	0x05
	.zero		1


	//   ....[132]....
        /*092c*/ 	.word	0x00001250
        /*0930*/ 	.word	0x000000ff
        /*0934*/ 	.word	0x00000420
        /*0938*/ 	.short	0x0100
        /*093a*/ 	.byte	0x07
	.zero		1


	//   ....[133]....
        /*093c*/ 	.word	0x00001260
        /*0940*/ 	.word	0x000000ff
        /*0944*/ 	.word	0x00000440
        /*0948*/ 	.short	0x0100
        /*094a*/ 	.byte	0x07
	.zero		1


	//   ....[134]....
        /*094c*/ 	.word	0x00001270
        /*0950*/ 	.word	0x000000ff
        /*0954*/ 	.word	0x00000428
        /*0958*/ 	.short	0x0100
        /*095a*/ 	.byte	0x07
	.zero		1


	//   ....[135]....
        /*095c*/ 	.word	0x00001280
        /*0960*/ 	.word	0x000000ff
        /*0964*/ 	.word	0x00000448
        /*0968*/ 	.short	0x0100
        /*096a*/ 	.byte	0x07
	.zero		1


	//   ....[136]....
        /*096c*/ 	.word	0x00001290
        /*0970*/ 	.word	0x000000ff
        /*0974*/ 	.word	0x00000430
        /*0978*/ 	.short	0x0100
        /*097a*/ 	.byte	0x07
	.zero		1


	//   ....[137]....
        /*097c*/ 	.word	0x000012a0
        /*0980*/ 	.word	0x000000ff
        /*0984*/ 	.word	0x00000450
        /*0988*/ 	.short	0x0100
        /*098a*/ 	.byte	0x07
	.zero		1


	//   ....[138]....
        /*098c*/ 	.word	0x000012b0
        /*0990*/ 	.word	0x000000ff
        /*0994*/ 	.word	0x00000438
        /*0998*/ 	.short	0x0100
        /*099a*/ 	.byte	0x07
	.zero		1


	//   ....[139]....
        /*099c*/ 	.word	0x000012c0
        /*09a0*/ 	.word	0x000000ff
        /*09a4*/ 	.word	0x00000458
        /*09a8*/ 	.short	0x0100
        /*09aa*/ 	.byte	0x07
	.zero		1


	//   ....[140]....
        /*09ac*/ 	.word	0x000013b0
        /*09b0*/ 	.word	0x000000ff
        /*09b4*/ 	.word	0x00000460
        /*09b8*/ 	.short	0x0100
        /*09ba*/ 	.byte	0x05
	.zero		1


	//   ....[141]....
        /*09bc*/ 	.word	0x000013c0
        /*09c0*/ 	.word	0x000000ff
        /*09c4*/ 	.word	0x00000470
        /*09c8*/ 	.short	0x0100
        /*09ca*/ 	.byte	0x05
	.zero		1


	//   ....[142]....
        /*09cc*/ 	.word	0x000013d0
        /*09d0*/ 	.word	0x000000ff
        /*09d4*/ 	.word	0x00000468
        /*09d8*/ 	.short	0x0100
        /*09da*/ 	.byte	0x05
	.zero		1


	//   ....[143]....
        /*09dc*/ 	.word	0x000013e0
        /*09e0*/ 	.word	0x000000ff
        /*09e4*/ 	.word	0x00000478
        /*09e8*/ 	.short	0x0100
        /*09ea*/ 	.byte	0x05
	.zero		1


	//   ....[144]....
        /*09ec*/ 	.word	0x00001cc0
        /*09f0*/ 	.word	0x00000003
        /*09f4*/ 	.word	0x00000470
        /*09f8*/ 	.short	0x010a
        /*09fa*/ 	.byte	0xff
	.zero		1


	//   ....[145]....
        /*09fc*/ 	.word	0x00001cf0
        /*0a00*/ 	.word	0x00000003
        /*0a04*/ 	.word	0x00000460
        /*0a08*/ 	.short	0x0101
        /*0a0a*/ 	.byte	0xff
	.zero		1


	//   ....[146]....
        /*0a0c*/ 	.word	0x00001dc0
        /*0a10*/ 	.word	0x000000ff
        /*0a14*/ 	.word	0x000001f0
        /*0a18*/ 	.short	0x010a
        /*0a1a*/ 	.byte	0x05
	.zero		1


	//   ....[147]....
        /*0a1c*/ 	.word	0x00001e70
        /*0a20*/ 	.word	0x000000ff
        /*0a24*/ 	.word	0x000001f0
        /*0a28*/ 	.short	0x010a
        /*0a2a*/ 	.byte	0x21
	.zero		1


	//   ....[148]....
        /*0a2c*/ 	.word	0x00001ff0
        /*0a30*/ 	.word	0x000000ff
        /*0a34*/ 	.word	0x000001f0
        /*0a38*/ 	.short	0x010a
        /*0a3a*/ 	.byte	0x08
	.zero		1


	//   ....[149]....
        /*0a3c*/ 	.word	0x000020d0
        /*0a40*/ 	.word	0x000000ff
        /*0a44*/ 	.word	0x000003f8
        /*0a48*/ 	.short	0x0101
        /*0a4a*/ 	.byte	0x04
	.zero		1


	//   ....[150]....
        /*0a4c*/ 	.word	0x000020f0
        /*0a50*/ 	.word	0x000000ff
        /*0a54*/ 	.word	0x000001f0
        /*0a58*/ 	.short	0x010a
        /*0a5a*/ 	.byte	0x05
	.zero		1


	//   ....[151]....
        /*0a5c*/ 	.word	0x00002170
        /*0a60*/ 	.word	0x000000ff
        /*0a64*/ 	.word	0x000001f0
        /*0a68*/ 	.short	0x010a
        /*0a6a*/ 	.byte	0x11
	.zero		1


	//   ....[152]....
        /*0a6c*/ 	.word	0x000022c0
        /*0a70*/ 	.word	0x000000ff
        /*0a74*/ 	.word	0x000001f0
        /*0a78*/ 	.short	0x010a
        /*0a7a*/ 	.byte	0x08
	.zero		1


	//   ....[153]....
        /*0a7c*/ 	.word	0x00002400
        /*0a80*/ 	.word	0x00000002
        /*0a84*/ 	.word	0x00000400
        /*0a88*/ 	.short	0x010a
        /*0a8a*/ 	.byte	0xff
	.zero		1


	//   ....[154]....
        /*0a8c*/ 	.word	0x000024c0
        /*0a90*/ 	.word	0x00000002
        /*0a94*/ 	.word	0x00000000
        /*0a98*/ 	.short	0x0101
        /*0a9a*/ 	.byte	0xff
	.zero		1


	//   ....[155]....
        /*0a9c*/ 	.word	0x00002a30
        /*0aa0*/ 	.word	0x000000ff
        /*0aa4*/ 	.word	0x00000000
        /*0aa8*/ 	.short	0x010a
        /*0aaa*/ 	.byte	0x05
	.zero		1


	//   ....[156]....
        /*0aac*/ 	.word	0x00002ac0
        /*0ab0*/ 	.word	0x000000ff
        /*0ab4*/ 	.word	0x00000000
        /*0ab8*/ 	.short	0x010a
        /*0aba*/ 	.byte	0x05
	.zero		1


	//   ....[157]....
        /*0abc*/ 	.word	0x00002c40
        /*0ac0*/ 	.word	0x00000000
        /*0ac4*/ 	.word	0x00000460
        /*0ac8*/ 	.short	0x010a
        /*0aca*/ 	.byte	0xff
	.zero		1


	//   ....[158]....
        /*0acc*/ 	.word	0x00002ca0
        /*0ad0*/ 	.word	0x00000004
        /*0ad4*/ 	.word	0x00000000
        /*0ad8*/ 	.short	0x0101
        /*0ada*/ 	.byte	0xff
	.zero		1


	//   ....[159]....
        /*0adc*/ 	.word	0x00002cc0
        /*0ae0*/ 	.word	0x000000ff
        /*0ae4*/ 	.word	0x00000410
        /*0ae8*/ 	.short	0x010a
        /*0aea*/ 	.byte	0x05
	.zero		1


	//   ....[160]....
        /*0aec*/ 	.word	0x00002de0
        /*0af0*/ 	.word	0x00000000
        /*0af4*/ 	.word	0x00000400
        /*0af8*/ 	.short	0x010a
        /*0afa*/ 	.byte	0xff
	.zero		1


	//   ....[161]....
        /*0afc*/ 	.word	0x00002ef0
        /*0b00*/ 	.word	0x00000000
        /*0b04*/ 	.word	0x00000000
        /*0b08*/ 	.short	0x0101
        /*0b0a*/ 	.byte	0xff
	.zero		1


	//   ....[162]....
        /*0b0c*/ 	.word	0x00002f80
        /*0b10*/ 	.word	0x000000ff
        /*0b14*/ 	.word	0x00000410
        /*0b18*/ 	.short	0x0106
        /*0b1a*/ 	.byte	0x05
	.zero		1


	//   ....[163]....
        /*0b1c*/ 	.word	0x00002fa0
        /*0b20*/ 	.word	0x000000ff
        /*0b24*/ 	.word	0x00000410
        /*0b28*/ 	.short	0x010a
        /*0b2a*/ 	.byte	0x05
	.zero		1


	//   ....[164]....
        /*0b2c*/ 	.word	0x00003030
        /*0b30*/ 	.word	0x000000ff
        /*0b34*/ 	.word	0x00000410
        /*0b38*/ 	.short	0x0106
        /*0b3a*/ 	.byte	0x04
	.zero		1


	//   ....[165]....
        /*0b3c*/ 	.word	0x00003070
        /*0b40*/ 	.word	0x00000000
        /*0b44*/ 	.word	0x00000410
        /*0b48*/ 	.short	0x010a
        /*0b4a*/ 	.byte	0xff
	.zero		1


	//   ....[166]....
        /*0b4c*/ 	.word	0x00003550
        /*0b50*/ 	.word	0x00000000
        /*0b54*/ 	.word	0x00000400
        /*0b58*/ 	.short	0x010a
        /*0b5a*/ 	.byte	0xff
	.zero		1


	//   ....[167]....
        /*0b5c*/ 	.word	0x00003650
        /*0b60*/ 	.word	0x00000003
        /*0b64*/ 	.word	0x00000000
        /*0b68*/ 	.short	0x0101
        /*0b6a*/ 	.byte	0xff
	.zero		1


	//   ....[168]....
        /*0b6c*/ 	.word	0x00003660
        /*0b70*/ 	.word	0x000000ff
        /*0b74*/ 	.word	0x00000000
        /*0b78*/ 	.short	0x010a
        /*0b7a*/ 	.byte	0x05
	.zero		1


	//   ....[169]....
        /*0b7c*/ 	.word	0x00003680
        /*0b80*/ 	.word	0x000000ff
        /*0b84*/ 	.word	0x00000440
        /*0b88*/ 	.short	0x010a
        /*0b8a*/ 	.byte	0x0e
	.zero		1


	//   ....[170]....
        /*0b8c*/ 	.word	0x000037b0
        /*0b90*/ 	.word	0x000000ff
        /*0b94*/ 	.word	0x00000000
        /*0b98*/ 	.short	0x010a
        /*0b9a*/ 	.byte	0x07
	.zero		1


	//   ....[171]....
        /*0b9c*/ 	.word	0x000038c0
        /*0ba0*/ 	.word	0x000000ff
        /*0ba4*/ 	.word	0x00000000
        /*0ba8*/ 	.short	0x010a
        /*0baa*/ 	.byte	0x13
	.zero		1


	//   ....[172]....
        /*0bac*/ 	.word	0x00003a90
        /*0bb0*/ 	.word	0x000000ff
        /*0bb4*/ 	.word	0x00000000
        /*0bb8*/ 	.short	0x010a
        /*0bba*/ 	.byte	0x05
	.zero		1


	//   ....[173]....
        /*0bbc*/ 	.word	0x00003b20
        /*0bc0*/ 	.word	0x000000ff
        /*0bc4*/ 	.word	0x00000000
        /*0bc8*/ 	.short	0x010a
        /*0bca*/ 	.byte	0x05
	.zero		1


	//   ....[174]....
        /*0bcc*/ 	.word	0x00003bb0
        /*0bd0*/ 	.word	0x000000ff
        /*0bd4*/ 	.word	0x00000000
        /*0bd8*/ 	.short	0x010a
        /*0bda*/ 	.byte	0x05
	.zero		1


	//   ....[175]....
        /*0bdc*/ 	.word	0x00003c40
        /*0be0*/ 	.word	0x000000ff
        /*0be4*/ 	.word	0x00000000
        /*0be8*/ 	.short	0x010a
        /*0bea*/ 	.byte	0x06
	.zero		1


	//   ....[176]....
        /*0bec*/ 	.word	0x00004090
        /*0bf0*/ 	.word	0x00000000
        /*0bf4*/ 	.word	0x00000400
        /*0bf8*/ 	.short	0x010a
        /*0bfa*/ 	.byte	0xff
	.zero		1


	//   ....[177]....
        /*0bfc*/ 	.word	0x00004180
        /*0c00*/ 	.word	0x00000000
        /*0c04*/ 	.word	0x00000000
        /*0c08*/ 	.short	0x0101
        /*0c0a*/ 	.byte	0xff
	.zero		1


	//   ....[178]....
        /*0c0c*/ 	.word	0x000044a0
        /*0c10*/ 	.word	0x000000ff
        /*0c14*/ 	.word	0x000003f8
        /*0c18*/ 	.short	0x010a
        /*0c1a*/ 	.byte	0x07
	.zero		1


	//   ....[179]....
        /*0c1c*/ 	.word	0x00004620
        /*0c20*/ 	.word	0x000000ff
        /*0c24*/ 	.word	0x000003e8
        /*0c28*/ 	.short	0x010a
        /*0c2a*/ 	.byte	0x07
	.zero		1


	//   ....[180]....
        /*0c2c*/ 	.word	0x00004a20
        /*0c30*/ 	.word	0x000000ff
        /*0c34*/ 	.word	0x000003e0
        /*0c38*/ 	.short	0x010b
        /*0c3a*/ 	.byte	0x07
	.zero		1


	//   ....[181]....
        /*0c3c*/ 	.word	0x00004a40
        /*0c40*/ 	.word	0x000000ff
        /*0c44*/ 	.word	0x00000000
        /*0c48*/ 	.short	0x0101
        /*0c4a*/ 	.byte	0x25
	.zero		1


	//   ....[182]....
        /*0c4c*/ 	.word	0x00004a80
        /*0c50*/ 	.word	0x00000000
        /*0c54*/ 	.word	0x000003e8
        /*0c58*/ 	.short	0x010a
        /*0c5a*/ 	.byte	0xff
	.zero		1


	//   ....[183]....
        /*0c5c*/ 	.word	0x00004d20
        /*0c60*/ 	.word	0x00000000
        /*0c64*/ 	.word	0x00000400
        /*0c68*/ 	.short	0x010a
        /*0c6a*/ 	.byte	0xff
	.zero		1


	//   ....[184]....
        /*0c6c*/ 	.word	0x00004df0
        /*0c70*/ 	.word	0x00000000
        /*0c74*/ 	.word	0x00000000
        /*0c78*/ 	.short	0x0101
        /*0c7a*/ 	.byte	0xff
	.zero		1


	//   ....[185]....
        /*0c7c*/ 	.word	0x000054a0
        /*0c80*/ 	.word	0x000000ff
        /*0c84*/ 	.word	0x000003e0
        /*0c88*/ 	.short	0x010a
        /*0c8a*/ 	.byte	0x2e
	.zero		1


	//   ....[186]....
        /*0c8c*/ 	.word	0x00005510
        /*0c90*/ 	.word	0x000000ff
        /*0c94*/ 	.word	0x00000420
        /*0c98*/ 	.short	0x010a
        /*0c9a*/ 	.byte	0x32
	.zero		1


	//   ....[187]....
        /*0c9c*/ 	.word	0x000055c0
        /*0ca0*/ 	.word	0x000000ff
        /*0ca4*/ 	.word	0x000003e0
        /*0ca8*/ 	.short	0x010a
        /*0caa*/ 	.byte	0x2e
	.zero		1


	//   ....[188]....
        /*0cac*/ 	.word	0x00005780
        /*0cb0*/ 	.word	0x000000ff
        /*0cb4*/ 	.word	0x00000000
        /*0cb8*/ 	.short	0x0101
        /*0cba*/ 	.byte	0x04
	.zero		1


	//   ....[189]....
        /*0cbc*/ 	.word	0x000057a0
        /*0cc0*/ 	.word	0x000000ff
        /*0cc4*/ 	.word	0x00000420
        /*0cc8*/ 	.short	0x010a
        /*0cca*/ 	.byte	0x32
	.zero		1


	//   ....[190]....
        /*0ccc*/ 	.word	0x000061c0
        /*0cd0*/ 	.word	0x000000ff
        /*0cd4*/ 	.word	0x00000000
        /*0cd8*/ 	.short	0x0101
        /*0cda*/ 	.byte	0x05
	.zero		1


	//   ....[191]....
        /*0cdc*/ 	.word	0x00006690
        /*0ce0*/ 	.word	0x00000003
        /*0ce4*/ 	.word	0x00000470
        /*0ce8*/ 	.short	0x010a
        /*0cea*/ 	.byte	0xff
	.zero		1


	//   ....[192]....
        /*0cec*/ 	.word	0x000066f0
        /*0cf0*/ 	.word	0x00000002
        /*0cf4*/ 	.word	0x000001f0
        /*0cf8*/ 	.short	0x010a
        /*0cfa*/ 	.byte	0xff
	.zero		1


	//   ....[193]....
        /*0cfc*/ 	.word	0x00006750
        /*0d00*/ 	.word	0x00000002
        /*0d04*/ 	.word	0x000001f0
        /*0d08*/ 	.short	0x010a
        /*0d0a*/ 	.byte	0xff
	.zero		1


	//   ....[194]....
        /*0d0c*/ 	.word	0x000067a0
        /*0d10*/ 	.word	0x00000002
        /*0d14*/ 	.word	0x00000400
        /*0d18*/ 	.short	0x010a
        /*0d1a*/ 	.byte	0xff
	.zero		1


	//   ....[195]....
        /*0d1c*/ 	.word	0x00006800
        /*0d20*/ 	.word	0x00000002
        /*0d24*/ 	.word	0x00000000
        /*0d28*/ 	.short	0x010a
        /*0d2a*/ 	.byte	0xff
	.zero		1


	//   ....[196]....
        /*0d2c*/ 	.word	0x00006860
        /*0d30*/ 	.word	0x00000002
        /*0d34*/ 	.word	0x00000000
        /*0d38*/ 	.short	0x010a
        /*0d3a*/ 	.byte	0xff
	.zero		1


	//   ....[197]....
        /*0d3c*/ 	.word	0x000068b0
        /*0d40*/ 	.word	0x00000000
        /*0d44*/ 	.word	0x00000460
        /*0d48*/ 	.short	0x010a
        /*0d4a*/ 	.byte	0xff
	.zero		1


	//   ....[198]....
        /*0d4c*/ 	.word	0x00006910
        /*0d50*/ 	.word	0x00000000
        /*0d54*/ 	.word	0x00000410
        /*0d58*/ 	.short	0x010a
        /*0d5a*/ 	.byte	0xff
	.zero		1


	//   ....[199]....
        /*0d5c*/ 	.word	0x00006960
        /*0d60*/ 	.word	0x00000000
        /*0d64*/ 	.word	0x00000400
        /*0d68*/ 	.short	0x010a
        /*0d6a*/ 	.byte	0xff
	.zero		1


	//   ....[200]....
        /*0d6c*/ 	.word	0x000069c0
        /*0d70*/ 	.word	0x00000000
        /*0d74*/ 	.word	0x00000410
        /*0d78*/ 	.short	0x010a
        /*0d7a*/ 	.byte	0xff
	.zero		1


	//   ....[201]....
        /*0d7c*/ 	.word	0x00006a10
        /*0d80*/ 	.word	0x00000000
        /*0d84*/ 	.word	0x00000400
        /*0d88*/ 	.short	0x010a
        /*0d8a*/ 	.byte	0xff
	.zero		1


	//   ....[202]....
        /*0d8c*/ 	.word	0x00006a70
        /*0d90*/ 	.word	0x00000003
        /*0d94*/ 	.word	0x00000440
        /*0d98*/ 	.short	0x010a
        /*0d9a*/ 	.byte	0xff
	.zero		1


	//   ....[203]....
        /*0d9c*/ 	.word	0x00006ad0
        /*0da0*/ 	.word	0x00000000
        /*0da4*/ 	.word	0x00000000
        /*0da8*/ 	.short	0x010a
        /*0daa*/ 	.byte	0xff
	.zero		1


	//   ....[204]....
        /*0dac*/ 	.word	0x00006b30
        /*0db0*/ 	.word	0x00000000
        /*0db4*/ 	.word	0x00000000
        /*0db8*/ 	.short	0x010a
        /*0dba*/ 	.byte	0xff
	.zero		1


	//   ....[205]....
        /*0dbc*/ 	.word	0x00006b90
        /*0dc0*/ 	.word	0x00000000
        /*0dc4*/ 	.word	0x00000000
        /*0dc8*/ 	.short	0x010a
        /*0dca*/ 	.byte	0xff
	.zero		1


	//   ....[206]....
        /*0dcc*/ 	.word	0x00006bf0
        /*0dd0*/ 	.word	0x00000000
        /*0dd4*/ 	.word	0x00000000
        /*0dd8*/ 	.short	0x010a
        /*0dda*/ 	.byte	0xff
	.zero		1


	//   ....[207]....
        /*0ddc*/ 	.word	0x00006c50
        /*0de0*/ 	.word	0x00000000
        /*0de4*/ 	.word	0x00000000
        /*0de8*/ 	.short	0x010a
        /*0dea*/ 	.byte	0xff
	.zero		1


	//   ....[208]....
        /*0dec*/ 	.word	0x00006ca0
        /*0df0*/ 	.word	0x00000000
        /*0df4*/ 	.word	0x00000400
        /*0df8*/ 	.short	0x010a
        /*0dfa*/ 	.byte	0xff
	.zero		1


	//   ....[209]....
        /*0dfc*/ 	.word	0x00006d00
        /*0e00*/ 	.word	0x00000000
        /*0e04*/ 	.word	0x000003f8
        /*0e08*/ 	.short	0x010a
        /*0e0a*/ 	.byte	0xff
	.zero		1


	//   ....[210]....
        /*0e0c*/ 	.word	0x00006d60
        /*0e10*/ 	.word	0x00000000
        /*0e14*/ 	.word	0x000003e8
        /*0e18*/ 	.short	0x010a
        /*0e1a*/ 	.byte	0xff
	.zero		1


	//   ....[211]....
        /*0e1c*/ 	.word	0x00006db0
        /*0e20*/ 	.word	0x00000000
        /*0e24*/ 	.word	0x00000400
        /*0e28*/ 	.short	0x010a
        /*0e2a*/ 	.byte	0xff
	.zero		1


	//   ....[212]....
        /*0e2c*/ 	.word	0x00006e10
        /*0e30*/ 	.word	0x00000000
        /*0e34*/ 	.word	0x000003e0
        /*0e38*/ 	.short	0x010a
        /*0e3a*/ 	.byte	0xff
	.zero		1


	//   ....[213]....
        /*0e3c*/ 	.word	0x00006e70
        /*0e40*/ 	.word	0x00000003
        /*0e44*/ 	.word	0x00000420
        /*0e48*/ 	.short	0x010a
        /*0e4a*/ 	.byte	0xff
	.zero		1


	//----- nvinfo : EIATTR_NUM_MBARRIERS
	.align		4
.L_44:
        /*0e4c*/ 	.byte	0x03, 0x38
        /*0e4e*/ 	.short	0x0090


	//----- nvinfo : EIATTR_EXIT_INSTR_OFFSETS
	.align		4
        /*0e50*/ 	.byte	0x04, 0x1c
        /*0e52*/ 	.short	(.L_46 - .L_45)


	//   ....[0]....
.L_45:
        /*0e54*/ 	.word	0x00002b50


	//   ....[1]....
        /*0e58*/ 	.word	0x00003040


	//   ....[2]....
        /*0e5c*/ 	.word	0x000030a0


	//   ....[3]....
        /*0e60*/ 	.word	0x00003ea0


	//   ....[4]....
        /*0e64*/ 	.word	0x00004ab0


	//   ....[5]....
        /*0e68*/ 	.word	0x00004af0


	//   ....[6]....
        /*0e6c*/ 	.word	0x00006680


	//----- nvinfo : EIATTR_MAX_THREADS
	.align		4
.L_46:
        /*0e70*/ 	.byte	0x04, 0x05
        /*0e72*/ 	.short	(.L_48 - .L_47)
.L_47:
        /*0e74*/ 	.word	0x00000100
        /*0e78*/ 	.word	0x00000001
        /*0e7c*/ 	.word	0x00000001


	//----- nvinfo : EIATTR_CRS_STACK_SIZE
	.align		4
.L_48:
        /*0e80*/ 	.byte	0x04, 0x1e
        /*0e82*/ 	.short	(.L_50 - .L_49)
.L_49:
        /*0e84*/ 	.word	0x00000000


	//----- nvinfo : EIATTR_CBANK_PARAM_SIZE
	.align		4
.L_50:
        /*0e88*/ 	.byte	0x03, 0x19
        /*0e8a*/ 	.short	0x0800


	//----- nvinfo : EIATTR_PARAM_CBANK
	.align		4
        /*0e8c*/ 	.byte	0x04, 0x0a
        /*0e8e*/ 	.short	(.L_52 - .L_51)
	.align		4
.L_51:
        /*0e90*/ 	.word	index@(.nv.constant0._ZN7cutlass13device_kernelINS_4gemm6kernel13GemmUniversalIN4cute5tupleIJiiiiEEENS1_10collective13CollectiveMmaINS1_35MainloopSm100TmaUmmaWarpSpecializedILi62ELi2ELi4ENS5_IJNS4_1CILi1EEESB_SB_EEEEENS5_IJNSA_ILi64EEENSA_ILi48EEENSA_ILi32EEEEEEaNS5_IJlSB_lEEEaSI_NS4_8TiledMMAINS4_8MMA_AtomIJNS4_15SM100_MMA_S8_SSIaaiLi64ELi48ELNS4_4UMMA5MajorE0ELSN_0ELNSM_8SaturateE0EEEEEENS4_6LayoutISC_NS5_IJNSA_ILi0EEESS_SS_EEEEENS5_IJNS4_10UnderscoreESV_SV_EEEEENS4_13SM90_TMA_LOADENS4_14ComposedLayoutINS4_7SwizzleILi1ELi4ELi3EEENS4_18smem_ptr_flag_bitsILi8EEENSR_INS5_IJNSA_ILi8EEESG_EEENS5_IJSG_SB_EEEEEEEvNS4_8identityESY_S18_vS19_EENS_8epilogue10collective18CollectiveEpilogueINS1B_23Sm100TmaWarpSpecializedILi1ELi1ELi24ELb0ELb0EEEJSH_NS5_IJNSR_ISE_SB_EENSR_ISF_SB_EEEEEaSI_aSI_NS1B_6fusion15FusionCallbacksIS1F_NS1J_17LinearCombinationIaiaiLNS_15FloatRoundStyleE2EEESH_S1I_JEEENS4_5SM1004TMEM4LOAD25SM100_TMEM_LOAD_16dp32b8xESY_NSZ_INS10_ILi0ELi4ELi3EEES13_NSR_INS5_IJS14_NSA_ILi16EEEEEENS5_IJS1U_SB_EEEEEEENS4_39AutoVectorizingCopyWithAssumedAlignmentILi128EEENS4_14SM90_TMA_STOREES1Y_S20_S20_EEEvvEEEEvNT_6ParamsE)
        /*0e94*/ 	.short	0x0380
        /*0e96*/ 	.short	0x0800


	//----- nvinfo : EIATTR_SW_WAR
	.align		4
.L_52:
        /*0e98*/ 	.byte	0x04, 0x36
        /*0e9a*/ 	.short	(.L_54 - .L_53)
.L_53:
        /*0e9c*/ 	.word	0x00000008
.L_54:


//--------------------- .nv.callgraph             --------------------------
	.section	.nv.callgraph,"",@"SHT_CUDA_CALLGRAPH"
	.align	4
	.sectionentsize	8
	.align		4
        /*0000*/ 	.word	0x00000000
	.align		4
        /*0004*/ 	.word	0xffffffff
	.align		4
        /*0008*/ 	.word	index@(_ZN7cutlass13device_kernelINS_4gemm6kernel13GemmUniversalIN4cute5tupleIJiiiiEEENS1_10collective13CollectiveMmaINS1_35MainloopSm100TmaUmmaWarpSpecializedILi62ELi2ELi4ENS5_IJNS4_1CILi1EEESB_SB_EEEEENS5_IJNSA_ILi64EEENSA_ILi48EEENSA_ILi32EEEEEEaNS5_IJlSB_lEEEaSI_NS4_8TiledMMAINS4_8MMA_AtomIJNS4_15SM100_MMA_S8_SSIaaiLi64ELi48ELNS4_4UMMA5MajorE0ELSN_0ELNSM_8SaturateE0EEEEEENS4_6LayoutISC_NS5_IJNSA_ILi0EEESS_SS_EEEEENS5_IJNS4_10UnderscoreESV_SV_EEEEENS4_13SM90_TMA_LOADENS4_14ComposedLayoutINS4_7SwizzleILi1ELi4ELi3EEENS4_18smem_ptr_flag_bitsILi8EEENSR_INS5_IJNSA_ILi8EEESG_EEENS5_IJSG_SB_EEEEEEEvNS4_8identityESY_S18_vS19_EENS_8epilogue10collective18CollectiveEpilogueINS1B_23Sm100TmaWarpSpecializedILi1ELi1ELi24ELb0ELb0EEEJSH_NS5_IJNSR_ISE_SB_EENSR_ISF_SB_EEEEEaSI_aSI_NS1B_6fusion15FusionCallbacksIS1F_NS1J_17LinearCombinationIaiaiLNS_15FloatRoundStyleE2EEESH_S1I_JEEENS4_5SM1004TMEM4LOAD25SM100_TMEM_LOAD_16dp32b8xESY_NSZ_INS10_ILi0ELi4ELi3EEES13_NSR_INS5_IJS14_NSA_ILi16EEEEEENS5_IJS1U_SB_EEEEEEENS4_39AutoVectorizingCopyWithAssumedAlignmentILi128EEENS4_14SM90_TMA_STOREES1Y_S20_S20_EEEvvEEEEvNT_6ParamsE)
	.align		4
        /*000c*/ 	.word	index@(__assertfail)
	.align		4
        /*0010*/ 	.word	0x00000000
	.align		4
        /*0014*/ 	.word	0xfffffffe
	.align		4
        /*0018*/ 	.word	0x00000000
	.align		4
        /*001c*/ 	.word	0xfffffffd
	.align		4
        /*0020*/ 	.word	0x00000000
	.align		4
        /*0024*/ 	.word	0xfffffffc


//--------------------- .nv.constant4             --------------------------
	.section	.nv.constant4,"a",@progbits
	.align	8
	.align		8
.nv.constant4:
        /*0000*/ 	.dword	__assertfail
	.align		8
        /*0008*/ 	.dword	__unnamed_1
	.align		8
        /*0010*/ 	.dword	_ZN40_INTERNAL_62712787_4_k_cu_46bc0523_351764cuda3std3__45__cpo5beginE
	.align		8
        /*0018*/ 	.dword	_ZN40_INTERNAL_62712787_4_k_cu_46bc0523_351764cuda3std3__45__cpo3endE
	.align		8
        /*0020*/ 	.dword	_ZN40_INTERNAL_62712787_4_k_cu_46bc0523_351764cuda3std3__45__cpo6cbeginE
	.align		8
        /*0028*/ 	.dword	_ZN40_INTERNAL_62712787_4_k_cu_46bc0523_351764cuda3std3__45__cpo4cendE
	.align		8
        /*0030*/ 	.dword	_ZN40_INTERNAL_62712787_4_k_cu_46bc0523_351764cuda3std3__442_GLOBAL__N__62712787_4_k_cu_46bc0523_351766ignoreE
	.align		8
        /*0038*/ 	.dword	_ZN40_INTERNAL_62712787_4_k_cu_46bc0523_351764cuda3std3__419piecewise_constructE
	.align		8
        /*0040*/ 	.dword	_ZN40_INTERNAL_62712787_4_k_cu_46bc0523_351764cuda3std3__48in_placeE
	.align		8
        /*0048*/ 	.dword	_ZN40_INTERNAL_62712787_4_k_cu_46bc0523_351764cuda3std6ranges3__45__cpo4swapE
	.align		8
        /*0050*/ 	.dword	_ZN40_INTERNAL_62712787_4_k_cu_46bc0523_351764cuda3std6ranges3__45__cpo9iter_moveE
	.align		8
        /*0058*/ 	.dword	_ZN40_INTERNAL_62712787_4_k_cu_46bc0523_351764cute7productE
	.align		8
        /*0060*/ 	.dword	_ZN40_INTERNAL_62712787_4_k_cu_46bc0523_351764cute1_E
	.align		8
        /*0068*/ 	.dword	$str$25
	.align		8
        /*0070*/ 	.dword	$str$26


//--------------------- .text._ZN7cutlass13device_kernelINS_4gemm6kernel13GemmUniversalIN4cute5tupleIJiiiiEEENS1_10collective13CollectiveMmaINS1_35MainloopSm100TmaUmmaWarpSpecializedILi62ELi2ELi4ENS5_IJNS4_1CILi1EEESB_SB_EEEEENS5_IJNSA_ILi64EEENSA_ILi48EEENSA_ILi32EEEEEEaNS5_IJlSB_lEEEaSI_NS4_8TiledMMAINS4_8MMA_AtomIJNS4_15SM100_MMA_S8_SSIaaiLi64ELi48ELNS4_4UMMA5MajorE0ELSN_0ELNSM_8SaturateE0EEEEEENS4_6LayoutISC_NS5_IJNSA_ILi0EEESS_SS_EEEEENS5_IJNS4_10UnderscoreESV_SV_EEEEENS4_13SM90_TMA_LOADENS4_14ComposedLayoutINS4_7SwizzleILi1ELi4ELi3EEENS4_18smem_ptr_flag_bitsILi8EEENSR_INS5_IJNSA_ILi8EEESG_EEENS5_IJSG_SB_EEEEEEEvNS4_8identityESY_S18_vS19_EENS_8epilogue10collective18CollectiveEpilogueINS1B_23Sm100TmaWarpSpecializedILi1ELi1ELi24ELb0ELb0EEEJSH_NS5_IJNSR_ISE_SB_EENSR_ISF_SB_EEEEEaSI_aSI_NS1B_6fusion15FusionCallbacksIS1F_NS1J_17LinearCombinationIaiaiLNS_15FloatRoundStyleE2EEESH_S1I_JEEENS4_5SM1004TMEM4LOAD25SM100_TMEM_LOAD_16dp32b8xESY_NSZ_INS10_ILi0ELi4ELi3EEES13_NSR_INS5_IJS14_NSA_ILi16EEEEEENS5_IJS1U_SB_EEEEEEENS4_39AutoVectorizingCopyWithAssumedAlignmentILi128EEENS4_14SM90_TMA_STOREES1Y_S20_S20_EEEvvEEEEvNT_6ParamsE --------------------------
	.section	.text._ZN7cutlass13device_kernelINS_4gemm6kernel13GemmUniversalIN4cute5tupleIJiiiiEEENS1_10collective13CollectiveMmaINS1_35MainloopSm100TmaUmmaWarpSpecializedILi62ELi2ELi4ENS5_IJNS4_1CILi1EEESB_SB_EEEEENS5_IJNSA_ILi64EEENSA_ILi48EEENSA_ILi32EEEEEEaNS5_IJlSB_lEEEaSI_NS4_8TiledMMAINS4_8MMA_AtomIJNS4_15SM100_MMA_S8_SSIaaiLi64ELi48ELNS4_4UMMA5MajorE0ELSN_0ELNSM_8SaturateE0EEEEEENS4_6LayoutISC_NS5_IJNSA_ILi0EEESS_SS_EEEEENS5_IJNS4_10UnderscoreESV_SV_EEEEENS4_13SM90_TMA_LOADENS4_14ComposedLayoutINS4_7SwizzleILi1ELi4ELi3EEENS4_18smem_ptr_flag_bitsILi8EEENSR_INS5_IJNSA_ILi8EEESG_EEENS5_IJSG_SB_EEEEEEEvNS4_8identityESY_S18_vS19_EENS_8epilogue10collective18CollectiveEpilogueINS1B_23Sm100TmaWarpSpecializedILi1ELi1ELi24ELb0ELb0EEEJSH_NS5_IJNSR_ISE_SB_EENSR_ISF_SB_EEEEEaSI_aSI_NS1B_6fusion15FusionCallbacksIS1F_NS1J_17LinearCombinationIaiaiLNS_15FloatRoundStyleE2EEESH_S1I_JEEENS4_5SM1004TMEM4LOAD25SM100_TMEM_LOAD_16dp32b8xESY_NSZ_INS10_ILi0ELi4ELi3EEES13_NSR_INS5_IJS14_NSA_ILi16EEEEEENS5_IJS1U_SB_EEEEEEENS4_39AutoVectorizingCopyWithAssumedAlignmentILi128EEENS4_14SM90_TMA_STOREES1Y_S20_S20_EEEvvEEEEvNT_6ParamsE,"ax",@progbits
	.align	128
.text._ZN7cutlass13device_kernelINS_4gemm6kernel13GemmUniversalIN4cute5tupleIJiiiiEEENS1_10collective13CollectiveMmaINS1_35MainloopSm100TmaUmmaWarpSpecializedILi62ELi2ELi4ENS5_IJNS4_1CILi1EEESB_SB_EEEEENS5_IJNSA_ILi64EEENSA_ILi48EEENSA_ILi32EEEEEEaNS5_IJlSB_lEEEaSI_NS4_8TiledMMAINS4_8MMA_AtomIJNS4_15SM100_MMA_S8_SSIaaiLi64ELi48ELNS4_4UMMA5MajorE0ELSN_0ELNSM_8SaturateE0EEEEEENS4_6LayoutISC_NS5_IJNSA_ILi0EEESS_SS_EEEEENS5_IJNS4_10UnderscoreESV_SV_EEEEENS4_13SM90_TMA_LOADENS4_14ComposedLayoutINS4_7SwizzleILi1ELi4ELi3EEENS4_18smem_ptr_flag_bitsILi8EEENSR_INS5_IJNSA_ILi8EEESG_EEENS5_IJSG_SB_EEEEEEEvNS4_8identityESY_S18_vS19_EENS_8epilogue10collective18CollectiveEpilogueINS1B_23Sm100TmaWarpSpecializedILi1ELi1ELi24ELb0ELb0EEEJSH_NS5_IJNSR_ISE_SB_EENSR_ISF_SB_EEEEEaSI_aSI_NS1B_6fusion15FusionCallbacksIS1F_NS1J_17LinearCombinationIaiaiLNS_15FloatRoundStyleE2EEESH_S1I_JEEENS4_5SM1004TMEM4LOAD25SM100_TMEM_LOAD_16dp32b8xESY_NSZ_INS10_ILi0ELi4ELi3EEES13_NSR_INS5_IJS14_NSA_ILi16EEEEEENS5_IJS1U_SB_EEEEEEENS4_39AutoVectorizingCopyWithAssumedAlignmentILi128EEENS4_14SM90_TMA_STOREES1Y_S20_S20_EEEvvEEEEvNT_6ParamsE:
        .type           _ZN7cutlass13device_kernelINS_4gemm6kernel13GemmUniversalIN4cute5tupleIJiiiiEEENS1_10collective13CollectiveMmaINS1_35MainloopSm100TmaUmmaWarpSpecializedILi62ELi2ELi4ENS5_IJNS4_1CILi1EEESB_SB_EEEEENS5_IJNSA_ILi64EEENSA_ILi48EEENSA_ILi32EEEEEEaNS5_IJlSB_lEEEaSI_NS4_8TiledMMAINS4_8MMA_AtomIJNS4_15SM100_MMA_S8_SSIaaiLi64ELi48ELNS4_4UMMA5MajorE0ELSN_0ELNSM_8SaturateE0EEEEEENS4_6LayoutISC_NS5_IJNSA_ILi0EEESS_SS_EEEEENS5_IJNS4_10UnderscoreESV_SV_EEEEENS4_13SM90_TMA_LOADENS4_14ComposedLayoutINS4_7SwizzleILi1ELi4ELi3EEENS4_18smem_ptr_flag_bitsILi8EEENSR_INS5_IJNSA_ILi8EEESG_EEENS5_IJSG_SB_EEEEEEEvNS4_8identityESY_S18_vS19_EENS_8epilogue10collective18CollectiveEpilogueINS1B_23Sm100TmaWarpSpecializedILi1ELi1ELi24ELb0ELb0EEEJSH_NS5_IJNSR_ISE_SB_EENSR_ISF_SB_EEEEEaSI_aSI_NS1B_6fusion15FusionCallbacksIS1F_NS1J_17LinearCombinationIaiaiLNS_15FloatRoundStyleE2EEESH_S1I_JEEENS4_5SM1004TMEM4LOAD25SM100_TMEM_LOAD_16dp32b8xESY_NSZ_INS10_ILi0ELi4ELi3EEES13_NSR_INS5_IJS14_NSA_ILi16EEEEEENS5_IJS1U_SB_EEEEEEENS4_39AutoVectorizingCopyWithAssumedAlignmentILi128EEENS4_14SM90_TMA_STOREES1Y_S20_S20_EEEvvEEEEvNT_6ParamsE,@function
        .size           _ZN7cutlass13device_kernelINS_4gemm6kernel13GemmUniversalIN4cute5tupleIJiiiiEEENS1_10collective13CollectiveMmaINS1_35MainloopSm100TmaUmmaWarpSpecializedILi62ELi2ELi4ENS5_IJNS4_1CILi1EEESB_SB_EEEEENS5_IJNSA_ILi64EEENSA_ILi48EEENSA_ILi32EEEEEEaNS5_IJlSB_lEEEaSI_NS4_8TiledMMAINS4_8MMA_AtomIJNS4_15SM100_MMA_S8_SSIaaiLi64ELi48ELNS4_4UMMA5MajorE0ELSN_0ELNSM_8SaturateE0EEEEEENS4_6LayoutISC_NS5_IJNSA_ILi0EEESS_SS_EEEEENS5_IJNS4_10UnderscoreESV_SV_EEEEENS4_13SM90_TMA_LOADENS4_14ComposedLayoutINS4_7SwizzleILi1ELi4ELi3EEENS4_18smem_ptr_flag_bitsILi8EEENSR_INS5_IJNSA_ILi8EEESG_EEENS5_IJSG_SB_EEEEEEEvNS4_8identityESY_S18_vS19_EENS_8epilogue10collective18CollectiveEpilogueINS1B_23Sm100TmaWarpSpecializedILi1ELi1ELi24ELb0ELb0EEEJSH_NS5_IJNSR_ISE_SB_EENSR_ISF_SB_EEEEEaSI_aSI_NS1B_6fusion15FusionCallbacksIS1F_NS1J_17LinearCombinationIaiaiLNS_15FloatRoundStyleE2EEESH_S1I_JEEENS4_5SM1004TMEM4LOAD25SM100_TMEM_LOAD_16dp32b8xESY_NSZ_INS10_ILi0ELi4ELi3EEES13_NSR_INS5_IJS14_NSA_ILi16EEEEEENS5_IJS1U_SB_EEEEEEENS4_39AutoVectorizingCopyWithAssumedAlignmentILi128EEENS4_14SM90_TMA_STOREES1Y_S20_S20_EEEvvEEEEvNT_6ParamsE,(.L_x_125 - _ZN7cutlass13device_kernelINS_4gemm6kernel13GemmUniversalIN4cute5tupleIJiiiiEEENS1_10collective13CollectiveMmaINS1_35MainloopSm100TmaUmmaWarpSpecializedILi62ELi2ELi4ENS5_IJNS4_1CILi1EEESB_SB_EEEEENS5_IJNSA_ILi64EEENSA_ILi48EEENSA_ILi32EEEEEEaNS5_IJlSB_lEEEaSI_NS4_8TiledMMAINS4_8MMA_AtomIJNS4_15SM100_MMA_S8_SSIaaiLi64ELi48ELNS4_4UMMA5MajorE0ELSN_0ELNSM_8SaturateE0EEEEEENS4_6LayoutISC_NS5_IJNSA_ILi0EEESS_SS_EEEEENS5_IJNS4_10UnderscoreESV_SV_EEEEENS4_13SM90_TMA_LOADENS4_14ComposedLayoutINS4_7SwizzleILi1ELi4ELi3EEENS4_18smem_ptr_flag_bitsILi8EEENSR_INS5_IJNSA_ILi8EEESG_EEENS5_IJSG_SB_EEEEEEEvNS4_8identityESY_S18_vS19_EENS_8epilogue10collective18CollectiveEpilogueINS1B_23Sm100TmaWarpSpecializedILi1ELi1ELi24ELb0ELb0EEEJSH_NS5_IJNSR_ISE_SB_EENSR_ISF_SB_EEEEEaSI_aSI_NS1B_6fusion15FusionCallbacksIS1F_NS1J_17LinearCombinationIaiaiLNS_15FloatRoundStyleE2EEESH_S1I_JEEENS4_5SM1004TMEM4LOAD25SM100_TMEM_LOAD_16dp32b8xESY_NSZ_INS10_ILi0ELi4ELi3EEES13_NSR_INS5_IJS14_NSA_ILi16EEEEEENS5_IJS1U_SB_EEEEEEENS4_39AutoVectorizingCopyWithAssumedAlignmentILi128EEENS4_14SM90_TMA_STOREES1Y_S20_S20_EEEvvEEEEvNT_6ParamsE)
        .other          _ZN7cutlass13device_kernelINS_4gemm6kernel13GemmUniversalIN4cute5tupleIJiiiiEEENS1_10collective13CollectiveMmaINS1_35MainloopSm100TmaUmmaWarpSpecializedILi62ELi2ELi4ENS5_IJNS4_1CILi1EEESB_SB_EEEEENS5_IJNSA_ILi64EEENSA_ILi48EEENSA_ILi32EEEEEEaNS5_IJlSB_lEEEaSI_NS4_8TiledMMAINS4_8MMA_AtomIJNS4_15SM100_MMA_S8_SSIaaiLi64ELi48ELNS4_4UMMA5MajorE0ELSN_0ELNSM_8SaturateE0EEEEEENS4_6LayoutISC_NS5_IJNSA_ILi0EEESS_SS_EEEEENS5_IJNS4_10UnderscoreESV_SV_EEEEENS4_13SM90_TMA_LOADENS4_14ComposedLayoutINS4_7SwizzleILi1ELi4ELi3EEENS4_18smem_ptr_flag_bitsILi8EEENSR_INS5_IJNSA_ILi8EEESG_EEENS5_IJSG_SB_EEEEEEEvNS4_8identityESY_S18_vS19_EENS_8epilogue10collective18CollectiveEpilogueINS1B_23Sm100TmaWarpSpecializedILi1ELi1ELi24ELb0ELb0EEEJSH_NS5_IJNSR_ISE_SB_EENSR_ISF_SB_EEEEEaSI_aSI_NS1B_6fusion15FusionCallbacksIS1F_NS1J_17LinearCombinationIaiaiLNS_15FloatRoundStyleE2EEESH_S1I_JEEENS4_5SM1004TMEM4LOAD25SM100_TMEM_LOAD_16dp32b8xESY_NSZ_INS10_ILi0ELi4ELi3EEES13_NSR_INS5_IJS14_NSA_ILi16EEEEEENS5_IJS1U_SB_EEEEEEENS4_39AutoVectorizingCopyWithAssumedAlignmentILi128EEENS4_14SM90_TMA_STOREES1Y_S20_S20_EEEvvEEEEvNT_6ParamsE,@"STO_CUDA_ENTRY STV_DEFAULT"
_ZN7cutlass13device_kernelINS_4gemm6kernel13GemmUniversalIN4cute5tupleIJiiiiEEENS1_10collective13CollectiveMmaINS1_35MainloopSm100TmaUmmaWarpSpecializedILi62ELi2ELi4ENS5_IJNS4_1CILi1EEESB_SB_EEEEENS5_IJNSA_ILi64EEENSA_ILi48EEENSA_ILi32EEEEEEaNS5_IJlSB_lEEEaSI_NS4_8TiledMMAINS4_8MMA_AtomIJNS4_15SM100_MMA_S8_SSIaaiLi64ELi48ELNS4_4UMMA5MajorE0ELSN_0ELNSM_8SaturateE0EEEEEENS4_6LayoutISC_NS5_IJNSA_ILi0EEESS_SS_EEEEENS5_IJNS4_10UnderscoreESV_SV_EEEEENS4_13SM90_TMA_LOADENS4_14ComposedLayoutINS4_7SwizzleILi1ELi4ELi3EEENS4_18smem_ptr_flag_bitsILi8EEENSR_INS5_IJNSA_ILi8EEESG_EEENS5_IJSG_SB_EEEEEEEvNS4_8identityESY_S18_vS19_EENS_8epilogue10collective18CollectiveEpilogueINS1B_23Sm100TmaWarpSpecializedILi1ELi1ELi24ELb0ELb0EEEJSH_NS5_IJNSR_ISE_SB_EENSR_ISF_SB_EEEEEaSI_aSI_NS1B_6fusion15FusionCallbacksIS1F_NS1J_17LinearCombinationIaiaiLNS_15FloatRoundStyleE2EEESH_S1I_JEEENS4_5SM1004TMEM4LOAD25SM100_TMEM_LOAD_16dp32b8xESY_NSZ_INS10_ILi0ELi4ELi3EEES13_NSR_INS5_IJS14_NSA_ILi16EEEEEENS5_IJS1U_SB_EEEEEEENS4_39AutoVectorizingCopyWithAssumedAlignmentILi128EEENS4_14SM90_TMA_STOREES1Y_S20_S20_EEEvvEEEEvNT_6ParamsE:
[----:B------:R-:W1:Y:S01]  /*0000*/  LDC R1, c[0x0][0x37c] ;  /* 0x0000df00ff017b82 */ /* 0x000e620000000800 */
[----:B------:R-:W2:Y:S01]  /*0010*/  S2R R81, SR_TID.X ;  /* 0x0000000000517919 */ /* 0x000ea20000002100 */
[----:B------:R-:W3:Y:S01]  /*0020*/  LDCU.64 UR4, c[0x0][0x890] ;  /* 0x00011200ff0477ac */ /* 0x000ee20008000a00 */
[----:B------:R-:W-:Y:S02]  /*0030*/  PRMT R70, RZ, 0x7610, R70 ;  /* 0x00007610ff467816 */ /* 0x000fe40000000046 */
[----:B------:R-:W-:Y:S01]  /*0040*/  ELECT P5, URZ, PT ;  /* 0x0000000000ff782f */ /* 0x000fe200038a0000 */
[----:B------:R-:W4:Y:S01]  /*0050*/  LDCU.64 UR44, c[0x0][0x358] ;  /* 0x00006b00ff2c77ac */ /* 0x000f220008000a00 */
[----:B---3--:R-:W-:-:S04]  /*0060*/  UISETP.NE.U32.AND UP0, UPT, UR4, URZ, UPT ;  /* 0x000000ff0400728c */ /* 0x008fc8000bf05070 */
[----:B------:R-:W-:Y:S01]  /*0070*/  UISETP.NE.AND.EX UP0, UPT, UR5, URZ, UPT, UP0 ;  /* 0x000000ff0500728c */ /* 0x000fe2000bf05300 */
[----:B--2---:R-:W-:-:S05]  /*0080*/  SHF.R.U32.HI R76, RZ, 0x5, R81 ;  /* 0x00000005ff4c7819 */ /* 0x004fca0000011651 */
[----:B------:R-:W2:Y:S02]  /*0090*/  SHFL.IDX PT, R0, R76, RZ, 0x1f ;  /* 0x00001fff4c007589 */ /* 0x000ea400000e0000 */
[----:B--2---:R-:W-:Y:S01]  /*00a0*/  R2UR UR8, R0 ;  /* 0x00000000000872ca */ /* 0x004fe200000e0000 */
[----:B-1--4-:R-:W-:-:S14]  /*00b0*/  BRA.U UP0, `(.L_x_0) ;  /* 0x00000001002c7547 */ /* 0x012fdc000b800000 */
[----:B------:R-:W1:Y:S02]  /*00c0*/  LDCU.64 UR6, c[0x0][0x888] ;  /* 0x00011100ff0677ac */ /* 0x000e640008000a00 */
[----:B-1----:R-:W-:-:S04]  /*00d0*/  UISETP.NE.U32.AND UP0, UPT, UR6, URZ, UPT ;  /* 0x000000ff0600728c */ /* 0x002fc8000bf05070 */
[----:B------:R-:W-:-:S09]  /*00e0*/  UISETP.NE.AND.EX UP0, UPT, UR7, URZ, UPT, UP0 ;  /* 0x000000ff0700728c */ /* 0x000fd2000bf05300 */
[----:B------:R-:W-:Y:S05]  /*00f0*/  BRA.U !UP0, `(.L_x_1) ;  /* 0x0000000108147547 */ /* 0x000fea000b800000 */
[----:B------:R-:W1:Y:S02]  /*0100*/  LDC.64 R2, c[0x0][0x888] ;  /* 0x00022200ff027b82 */ /* 0x000e640000000a00 */
[----:B-1----:R-:W2:Y:S01]  /*0110*/  LDG.E R0, desc[UR44][R2.64] ;  /* 0x0000002c02007981 */ /* 0x002ea2000c1e1900 */
[----:B------:R-:W-:Y:S01]  /*0120*/  HFMA2 R70, -RZ, RZ, 0, 5.9604644775390625e-08 ;  /* 0x00000001ff467431 */ /* 0x000fe200000001ff */
[----:B--2---:R-:W-:Y:S01]  /*0130*/  R2UR UR39, R0 ;  /* 0x00000000002772ca */ /* 0x004fe200000e0000 */
[----:B------:R-:W-:Y:S05]  /*0140*/  BRA `(.L_x_0) ;  /* 0x0000000000087947 */ /* 0x000fea0003800000 */
.L_x_1:
[----:B------:R-:W-:Y:S01]  /*0150*/  HFMA2 R70, -RZ, RZ, 0, 5.9604644775390625e-08 ;  /* 0x00000001ff467431 */ /* 0x000fe200000001ff */
[----:B------:R-:W1:Y:S02]  /*0160*/  LDCU UR39, c[0x0][0x880] ;  /* 0x00011000ff2777ac */ /* 0x000e640008000800 */
.L_x_0:
[----:B------:R-:W2:Y:S02]  /*0170*/  LDCU.64 UR6, c[0x0][0x8b0] ;  /* 0x00011600ff0677ac */ /* 0x000ea40008000a00 */
[----:B--2---:R-:W-:-:S04]  /*0180*/  UISETP.NE.U32.AND UP0, UPT, UR6, URZ, UPT ;  /* 0x000000ff0600728c */ /* 0x004fc8000bf05070 */
[----:B------:R-:W-:-:S09]  /*0190*/  UISETP.NE.AND.EX UP0, UPT, UR7, URZ, UPT, UP0 ;  /* 0x000000ff0700728c */ /* 0x000fd2000bf05300 */
[----:B------:R-:W-:Y:S05]  /*01a0*/  BRA.U UP0, `(.L_x_2) ;  /* 0x0000000100207547 */ /* 0x000fea000b800000 */
[----:B------:R-:W2:Y:S02]  /*01b0*/  LDCU.64 UR6, c[0x0][0x8a8] ;  /* 0x00011500ff0677ac */ /* 0x000ea40008000a00 */
[----:B--2---:R-:W-:-:S04]  /*01c0*/  UISETP.NE.U32.AND UP0, UPT, UR6, URZ, UPT ;  /* 0x000000ff0600728c */ /* 0x004fc8000bf05070 */
[----:B------:R-:W-:-:S09]  /*01d0*/  UISETP.NE.AND.EX UP0, UPT, UR7, URZ, UPT, UP0 ;  /* 0x000000ff0700728c */ /* 0x000fd2000bf05300 */
[----:B------:R-:W-:Y:S05]  /*01e0*/  BRA.U !UP0, `(.L_x_3) ;  /* 0x00000001080c7547 */ /* 0x000fea000b800000 */
[----:B------:R-:W2:Y:S02]  /*01f0*/  LDC.64 R42, c[0x0][0x8a8] ;  /* 0x00022a00ff2a7b82 */ /* 0x000ea40000000a00 */
[----:B--2---:R2:W5:Y:S01]  /*0200*/  LDG.E R42, desc[UR44][R42.64] ;  /* 0x0000002c2a2a7981 */ /* 0x004562000c1e1900 */
[----:B------:R-:W-:Y:S05]  /*0210*/  BRA `(.L_x_2) ;  /* 0x0000000000047947 */ /* 0x000fea0003800000 */
.L_x_3:
[----:B------:R-:W3:Y:S02]  /*0220*/  LDC R42, c[0x0][0x8a0] ;  /* 0x00022800ff2a7b82 */ /* 0x000ee40000000800 */
.L_x_2:
[----:B------:R-:W-:Y:S01]  /*0230*/  IMAD.U32 R0, RZ, RZ, UR8 ;  /* 0x00000008ff007e24 */ /* 0x000fe2000f8e00ff */
[----:B------:R-:W-:Y:S04]  /*0240*/  BSSY.RECONVERGENT B0, `(.L_x_4) ;  /* 0x000000c000007945 */ /* 0x000fe80003800200 */
[C---:B------:R-:W-:Y:S02]  /*0250*/  ISETP.NE.OR P1, PT, R0.reuse, 0x1, !P5 ;  /* 0x000000010000780c */ /* 0x040fe40006f25670 */
[----:B------:R-:W-:-:S11]  /*0260*/  ISETP.NE.OR P0, PT, R0, 0x3, !P5 ;  /* 0x000000030000780c */ /* 0x000fd60006f05670 */
[----:B------:R-:W-:Y:S05]  /*0270*/  @P1 BRA `(.L_x_5) ;  /* 0x0000000000201947 */ /* 0x000fea0003800000 */
[----:B------:R-:W4:Y:S02]  /*0280*/  LDCU.64 UR6, c[0x0][0x348] ;  /* 0x00006900ff0677ac */ /* 0x000f240008000a00 */
[----:B----4-:R-:W-:Y:S02]  /*0290*/  UIADD3 UR10, UP1, UPT, UR6, 0x80, URZ ;  /* 0x00000080060a7890 */ /* 0x010fe4000ff3e0ff */
[----:B------:R-:W-:Y:S02]  /*02a0*/  UIADD3 UR6, UP0, UPT, UR6, 0x180, URZ ;  /* 0x0000018006067890 */ /* 0x000fe4000ff1e0ff */
[----:B------:R-:W-:Y:S02]  /*02b0*/  UIADD3.X UR11, UPT, UPT, URZ, UR7, URZ, UP1, !UPT ;  /* 0x00000007ff0b7290 */ /* 0x000fe40008ffe4ff */
[----:B------:R-:W-:-:S07]  /*02c0*/  UIADD3.X UR7, UPT, UPT, URZ, UR7, URZ, UP0, !UPT ;  /* 0x00000007ff077290 */ /* 0x000fce00087fe4ff */
[----:B------:R4:W-:Y:S02]  /*02d0*/  UTMACCTL.PF [UR10] ;  /* 0x000000000a0079b9 */ /* 0x0009e40008040000 */
[----:B------:R4:W-:Y:S02]  /*02e0*/  UTMACCTL.PF [UR6] ;  /* 0x00000000060079b9 */ /* 0x0009e40008040000 */
[----:B----4-:R-:W-:Y:S01]  /*02f0*/  NOP ;  /* 0x0000000000007918 */ /* 0x010fe20000000000 */
.L_x_5:
[----:B-1----:R-:W-:Y:S05]  /*0300*/  BSYNC.RECONVERGENT B0 ;  /* 0x0000000000007941 */ /* 0x002fea0003800200 */
.L_x_4:
[----:B------:R-:W-:Y:S04]  /*0310*/  BSSY.RECONVERGENT B0, `(.L_x_6) ;  /* 0x000000a000007945 */ /* 0x000fe80003800200 */
[----:B------:R-:W-:Y:S05]  /*0320*/  @P0 BRA `(.L_x_7) ;  /* 0x0000000000200947 */ /* 0x000fea0003800000 */
[----:B------:R-:W1:Y:S02]  /*0330*/  LDCU.64 UR6, c[0x0][0x348] ;  /* 0x00006900ff0677ac */ /* 0x000e640008000a00 */
[----:B-1----:R-:W-:Y:S02]  /*0340*/  UIADD3 UR10, UP1, UPT, UR6, 0x580, URZ ;  /* 0x00000580060a7890 */ /* 0x002fe4000ff3e0ff */
[----:B------:R-:W-:Y:S02]  /*0350*/  UIADD3 UR6, UP0, UPT, UR6, 0x680, URZ ;  /* 0x0000068006067890 */ /* 0x000fe4000ff1e0ff */
[----:B------:R-:W-:Y:S02]  /*0360*/  UIADD3.X UR11, UPT, UPT, URZ, UR7, URZ, UP1, !UPT ;  /* 0x00000007ff0b7290 */ /* 0x000fe40008ffe4ff */
[----:B------:R-:W-:-:S07]  /*0370*/  UIADD3.X UR7, UPT, UPT, URZ, UR7, URZ, UP0, !UPT ;  /* 0x00000007ff077290 */ /* 0x000fce00087fe4ff */
[----:B------:R1:W-:Y:S02]  /*0380*/  UTMACCTL.PF [UR10] ;  /* 0x000000000a0079b9 */ /* 0x0003e40008040000 */
[----:B------:R1:W-:Y:S02]  /*0390*/  UTMACCTL.PF [UR6] ;  /* 0x00000000060079b9 */ /* 0x0003e40008040000 */
[----:B-1----:R-:W-:Y:S01]  /*03a0*/  NOP ;  /* 0x0000000000007918 */ /* 0x002fe20000000000 */
.L_x_7:
[----:B------:R-:W-:Y:S05]  /*03b0*/  BSYNC.RECONVERGENT B0 ;  /* 0x0000000000007941 */ /* 0x000fea0003800200 */
.L_x_6:
[----:B------:R-:W1:Y:S01]  /*03c0*/  LDCU.64 UR6, c[0x0][0x888] ;  /* 0x00011100ff0677ac */ /* 0x000e620008000a00 */
[----:B------:R-:W-:Y:S02]  /*03d0*/  UISETP.EQ.U32.AND UP1, UPT, UR4, URZ, UPT ;  /* 0x000000ff0400728c */ /* 0x000fe4000bf22070 */
[----:B------:R-:W-:Y:S02]  /*03e0*/  UPLOP3.LUT UP2, UPT, UPT, UPT, UPT, 0x80, 0x8 ;  /* 0x000000000008789c */ /* 0x000fe40003f4f070 */
[----:B-1----:R-:W-:-:S04]  /*03f0*/  UISETP.NE.U32.AND UP0, UPT, UR6, URZ, UPT ;  /* 0x000000ff0600728c */ /* 0x002fc8000bf05070 */
[----:B------:R-:W-:-:S04]  /*0400*/  UISETP.NE.AND.EX UP0, UPT, UR7, URZ, UPT, UP0 ;  /* 0x000000ff0700728c */ /* 0x000fc8000bf05300 */
[----:B------:R-:W-:-:S04]  /*0410*/  UISETP.EQ.OR.EX UP3, UPT, UR5, URZ, !UP0, UP1 ;  /* 0x000000ff0500728c */ /* 0x000fc8000c762710 */
[----:B------:R-:W-:-:S05]  /*0420*/  UP2UR UR47, UPR, URZ, 0x8 ;  /* 0x00000008ff2f7883 */ /* 0x000fca0008000000 */
[----:B------:R-:W-:Y:S07]  /*0430*/  BRA.U !UP3, `(.L_x_8) ;  /* 0x000000010b1c7547 */ /* 0x000fee000b800000 */
[----:B------:R-:W-:Y:S02]  /*0440*/  UISETP.NE.U32.AND UP2, UPT, UR4, URZ, UPT ;  /* 0x000000ff0400728c */ /* 0x000fe4000bf45070 */
[----:B------:R-:W-:Y:S02]  /*0450*/  UISETP.NE.AND UP1, UPT, UR39, URZ, UPT ;  /* 0x000000ff2700728c */ /* 0x000fe4000bf25270 */
[----:B------:R-:W-:Y:S02]  /*0460*/  UISETP.NE.AND.EX UP2, UPT, UR5, URZ, UPT, UP2 ;  /* 0x000000ff0500728c */ /* 0x000fe4000bf45320 */
[----:B------:R-:W-:-:S09]  /*0470*/  USEL UR4, URZ, 0xffffffff, UP0 ;  /* 0xffffffffff047887 */ /* 0x000fd20008000000 */
[----:B------:R-:W-:-:S04]  /*0480*/  @!UP2 USEL UR4, URZ, 0xffffffff, UP1 ;  /* 0xffffffffff04a887 */ /* 0x000fc80008800000 */
[----:B------:R-:W-:-:S04]  /*0490*/  ULOP3.LUT UR4, UR4, 0x1, URZ, 0xc0, !UPT ;  /* 0x0000000104047892 */ /* 0x000fc8000f8ec0ff */
[----:B------:R-:W-:-:S11]  /*04a0*/  UISETP.NE.U32.AND UP2, UPT, UR4, 0x1, UPT ;  /* 0x000000010400788c */ /* 0x000fd6000bf45070 */
.L_x_8:
[----:B------:R-:W1:Y:S01]  /*04b0*/  SHFL.IDX PT, R2, R76, RZ, 0x1f ;  /* 0x00001fff4c027589 */ /* 0x000e6200000e0000 */
[----:B------:R-:W-:-:S04]  /*04c0*/  UISETP.NE.AND UP1, UPT, UR8, 0x2, UPT ;  /* 0x000000020800788c */ /* 0x000fc8000bf25270 */
[----:B------:R-:W-:Y:S01]  /*04d0*/  USEL UR6, URZ, 0x1, UP1 ;  /* 0x00000001ff067887 */ /* 0x000fe20008800000 */
[----:B-1----:R-:W-:-:S13]  /*04e0*/  ISETP.NE.AND P0, PT, R2, RZ, PT ;  /* 0x000000ff0200720c */ /* 0x002fda0003f05270 */
[----:B------:R-:W-:Y:S05]  /*04f0*/  @P0 BRA `(.L_x_9) ;  /* 0x0000000800240947 */ /* 0x000fea0003800000 */
[----:B------:R-:W-:Y:S01]  /*0500*/  ELECT P0, URZ, PT ;  /* 0x0000000000ff782f */ /* 0x000fe20003800000 */
[----:B------:R-:W-:-:S12]  /*0510*/  BSSY.RECONVERGENT B0, `(.L_x_9) ;  /* 0x0000087000007945 */ /* 0x000fd80003800200 */
[----:B------:R-:W-:Y:S05]  /*0520*/  @!P0 BRA `(.L_x_10) ;  /* 0x0000000800148947 */ /* 0x000fea0003800000 */
[----:B------:R-:W1:Y:S01]  /*0530*/  S2UR UR5, SR_CgaCtaId ;  /* 0x00000000000579c3 */ /* 0x000e620000008800 */
[----:B------:R-:W-:Y:S01]  /*0540*/  UMOV UR7, 0x400 ;  /* 0x0000040000077882 */ /* 0x000fe20000000000 */
[----:B------:R-:W-:Y:S02]  /*0550*/  UMOV UR4, 0x1 ;  /* 0x0000000100047882 */ /* 0x000fe40000000000 */
[----:B------:R-:W-:-:S04]  /*0560*/  UIADD3 UR10, UPT, UPT, -UR4, 0x100000, URZ ;  /* 0x00100000040a7890 */ /* 0x000fc8000fffe1ff */
[----:B------:R-:W-:Y:S02]  /*0570*/  USHF.L.U32 UR11, UR10, 0xb, URZ ;  /* 0x0000000b0a0b7899 */ /* 0x000fe400080006ff */
[----:B------:R-:W-:Y:S02]  /*0580*/  USHF.L.U32 UR10, UR10, 0x1, URZ ;  /* 0x000000010a0a7899 */ /* 0x000fe400080006ff */
[----:B-1----:R-:W-:Y:S01]  /*0590*/  ULEA UR5, UR5, UR7, 0x18 ;  /* 0x0000000705057291 */ /* 0x002fe2000f8ec0ff */
[----:B------:R-:W1:Y:S11]  /*05a0*/  FENCE.VIEW.ASYNC.S ;  /* 0x00000000000073c6 */ /* 0x000e760000000000 */
[----:B-1----:R1:W4:Y:S01]  /*05b0*/  SYNCS.EXCH.64 URZ, [UR5], UR10 ;  /* 0x0000000a05ff75b2 */ /* 0x0023220008000100 */
[----:B------:R1:W1:Y:S01]  /*05c0*/  SYNCS.EXCH.64 URZ, [UR5+0x1f0], UR10 ;  /* 0x0001f00a05ff75b2 */ /* 0x0002620008000100 */
        /* <DEDUP_REMOVED lines=122> */
[----:B----4-:R-:W-:Y:S01]  /*0d70*/  NOP ;  /* 0x0000000000007918 */ /* 0x010fe20000000000 */
.L_x_10:
[----:B-1----:R-:W-:Y:S05]  /*0d80*/  BSYNC.RECONVERGENT B0 ;  /* 0x0000000000007941 */ /* 0x002fea0003800200 */
.L_x_9:
[----:B------:R-:W1:Y:S01]  /*0d90*/  SHFL.IDX PT, R2, R76, RZ, 0x1f ;  /* 0x00001fff4c027589 */ /* 0x000e6200000e0000 */
[----:B------:R-:W-:Y:S01]  /*0da0*/  NOP ;  /* 0x0000000000007918 */ /* 0x000fe20000000000 */
[----:B-1----:R-:W-:-:S13]  /*0db0*/  ISETP.NE.AND P0, PT, R2, 0x1, PT ;  /* 0x000000010200780c */ /* 0x002fda0003f05270 */
[----:B------:R-:W-:Y:S05]  /*0dc0*/  @P0 BRA `(.L_x_11) ;  /* 0x0000000000400947 */ /* 0x000fea0003800000 */
[----:B------:R-:W1:Y:S01]  /*0dd0*/  S2UR UR7, SR_CgaCtaId ;  /* 0x00000000000779c3 */ /* 0x000e620000008800 */
[----:B------:R-:W-:Y:S01]  /*0de0*/  UMOV UR9, 0x400 ;  /* 0x0000040000097882 */ /* 0x000fe20000000000 */
[----:B------:R-:W-:Y:S01]  /*0df0*/  UMOV UR5, 0x20 ;  /* 0x0000002000057882 */ /* 0x000fe20000000000 */
[----:B------:R-:W-:Y:S01]  /*0e00*/  UMOV UR4, 0x80 ;  /* 0x0000008000047882 */ /* 0x000fe20000000000 */
[----:B------:R-:W-:-:S04]  /*0e10*/  UIADD3 UR10, UPT, UPT, -UR5, 0x100000, URZ ;  /* 0x00100000050a7890 */ /* 0x000fc8000fffe1ff */
[----:B------:R-:W-:Y:S02]  /*0e20*/  USHF.L.U32 UR11, UR10, 0xb, URZ ;  /* 0x0000000b0a0b7899 */ /* 0x000fe400080006ff */
[----:B------:R-:W-:Y:S02]  /*0e30*/  USHF.L.U32 UR10, UR10, 0x1, URZ ;  /* 0x000000010a0a7899 */ /* 0x000fe400080006ff */
[----:B------:R-:W-:-:S04]  /*0e40*/  UIADD3 UR4, UPT, UPT, -UR4, 0x100000, URZ ;  /* 0x0010000004047890 */ /* 0x000fc8000fffe1ff */
[----:B------:R-:W-:Y:S02]  /*0e50*/  USHF.L.U32 UR5, UR4, 0xb, URZ ;  /* 0x0000000b04057899 */ /* 0x000fe400080006ff */
[----:B------:R-:W-:Y:S01]  /*0e60*/  USHF.L.U32 UR4, UR4, 0x1, URZ ;  /* 0x0000000104047899 */ /* 0x000fe200080006ff */
[----:B------:R-:W-:Y:S01]  /*0e70*/  ELECT P0, URZ, PT ;  /* 0x0000000000ff782f */ /* 0x000fe20003800000 */
[----:B-1----:R-:W-:Y:S01]  /*0e80*/  ULEA UR7, UR7, UR9, 0x18 ;  /* 0x0000000907077291 */ /* 0x002fe2000f8ec0ff */
[----:B------:R-:W1:Y:S11]  /*0e90*/  FENCE.VIEW.ASYNC.S ;  /* 0x00000000000073c6 */ /* 0x000e760000000000 */
[----:B-1----:R1:W4:Y:S01]  /*0ea0*/  SYNCS.EXCH.64 URZ, [UR7+0x3e0], UR10 ;  /* 0x0003e00a07ff75b2 */ /* 0x0023220008000100 */
[----:B------:R1:W1:Y:S01]  /*0eb0*/  SYNCS.EXCH.64 URZ, [UR7+0x3e8], UR4 ;  /* 0x0003e80407ff75b2 */ /* 0x0002620008000100 */
[----:B------:R-:W-:Y:S01]  /*0ec0*/  NOP ;  /* 0x0000000000007918 */ /* 0x000fe20000000000 */
.L_x_11:
[----:B------:R-:W2:Y:S01]  /*0ed0*/  SHFL.IDX PT, R2, R76, RZ, 0x1f ;  /* 0x00001fff4c027589 */ /* 0x000ea200000e0000 */
[----:B------:R-:W-:Y:S01]  /*0ee0*/  NOP ;  /* 0x0000000000007918 */ /* 0x000fe20000000000 */
[----:B--2---:R-:W-:-:S13]  /*0ef0*/  ISETP.NE.AND P0, PT, R2, 0x3, PT ;  /* 0x000000030200780c */ /* 0x004fda0003f05270 */
[----:B------:R-:W-:Y:S05]  /*0f00*/  @P0 BRA `(.L_x_12) ;  /* 0x0000000000300947 */ /* 0x000fea0003800000 */
[----:B-1----:R-:W1:Y:S01]  /*0f10*/  S2UR UR5, SR_CgaCtaId ;  /* 0x00000000000579c3 */ /* 0x002e620000008800 */
[----:B------:R-:W-:Y:S01]  /*0f20*/  UMOV UR7, 0x400 ;  /* 0x0000040000077882 */ /* 0x000fe20000000000 */
[----:B------:R-:W-:Y:S01]  /*0f30*/  UMOV UR4, 0x20 ;  /* 0x0000002000047882 */ /* 0x000fe20000000000 */
[----:B------:R-:W-:Y:S01]  /*0f40*/  ELECT P0, URZ, PT ;  /* 0x0000000000ff782f */ /* 0x000fe20003800000 */
[----:B------:R-:W-:-:S04]  /*0f50*/  UIADD3 UR10, UPT, UPT, -UR4, 0x100000, URZ ;  /* 0x00100000040a7890 */ /* 0x000fc8000fffe1ff */
[----:B------:R-:W-:Y:S02]  /*0f60*/  USHF.L.U32 UR11, UR10, 0xb, URZ ;  /* 0x0000000b0a0b7899 */ /* 0x000fe400080006ff */
[----:B------:R-:W-:Y:S02]  /*0f70*/  USHF.L.U32 UR10, UR10, 0x1, URZ ;  /* 0x000000010a0a7899 */ /* 0x000fe400080006ff */
[----:B-1----:R-:W-:Y:S01]  /*0f80*/  ULEA UR5, UR5, UR7, 0x18 ;  /* 0x0000000705057291 */ /* 0x002fe2000f8ec0ff */
[----:B------:R-:W1:Y:S11]  /*0f90*/  FENCE.VIEW.ASYNC.S ;  /* 0x00000000000073c6 */ /* 0x000e760000000000 */
[----:B-1----:R2:W1:Y:S01]  /*0fa0*/  SYNCS.EXCH.64 URZ, [UR5+0x3f0], UR10 ;  /* 0x0003f00a05ff75b2 */ /* 0x0024620008000100 */
[----:B------:R2:W1:Y:S02]  /*0fb0*/  SYNCS.EXCH.64 URZ, [UR5+0x3f8], UR10 ;  /* 0x0003f80a05ff75b2 */ /* 0x0004640008000100 */
[----:B--2---:R-:W-:Y:S01]  /*0fc0*/  NOP ;  /* 0x0000000000007918 */ /* 0x004fe20000000000 */
.L_x_12:
[----:B------:R-:W2:Y:S01]  /*0fd0*/  SHFL.IDX PT, R2, R76, RZ, 0x1f ;  /* 0x00001fff4c027589 */ /* 0x000ea200000e0000 */
[----:B------:R-:W-:Y:S01]  /*0fe0*/  NOP ;  /* 0x0000000000007918 */ /* 0x000fe20000000000 */
[----:B--2---:R-:W-:-:S13]  /*0ff0*/  ISETP.NE.AND P0, PT, R2, 0x4, PT ;  /* 0x000000040200780c */ /* 0x004fda0003f05270 */
[----:B------:R-:W-:Y:S05]  /*1000*/  @P0 BRA `(.L_x_13) ;  /* 0x00000000004c0947 */ /* 0x000fea0003800000 */
[----:B-1----:R-:W1:Y:S01]  /*1010*/  S2UR UR5, SR_CgaCtaId ;  /* 0x00000000000579c3 */ /* 0x002e620000008800 */
[----:B------:R-:W-:Y:S01]  /*1020*/  UMOV UR9, 0x100 ;  /* 0x0000010000097882 */ /* 0x000fe20000000000 */
[----:B------:R-:W-:Y:S01]  /*1030*/  UMOV UR7, 0x400 ;  /* 0x0000040000077882 */ /* 0x000fe20000000000 */
[----:B------:R-:W-:Y:S01]  /*1040*/  USEL UR9, UR9, 0xe0, UP2 ;  /* 0x000000e009097887 */ /* 0x000fe20009000000 */
[----:B------:R-:W-:Y:S01]  /*1050*/  UMOV UR4, 0x1 ;  /* 0x0000000100047882 */ /* 0x000fe20000000000 */
[----:B------:R-:W-:Y:S01]  /*1060*/  ELECT P0, URZ, PT ;  /* 0x0000000000ff782f */ /* 0x000fe20003800000 */
[----:B------:R-:W-:-:S04]  /*1070*/  UIADD3 UR10, UPT, UPT, -UR4, 0x100000, URZ ;  /* 0x00100000040a7890 */ /* 0x000fc8000fffe1ff */
[----:B------:R-:W-:Y:S02]  /*1080*/  USHF.L.U32 UR11, UR10, 0xb, URZ ;  /* 0x0000000b0a0b7899 */ /* 0x000fe400080006ff */
[----:B------:R-:W-:Y:S02]  /*1090*/  USHF.L.U32 UR10, UR10, 0x1, URZ ;  /* 0x000000010a0a7899 */ /* 0x000fe400080006ff */
[----:B------:R-:W-:-:S04]  /*10a0*/  UIADD3 UR12, UPT, UPT, -UR9, 0x100000, URZ ;  /* 0x00100000090c7890 */ /* 0x000fc8000fffe1ff */
[----:B------:R-:W-:Y:S02]  /*10b0*/  USHF.L.U32 UR13, UR12, 0xb, URZ ;  /* 0x0000000b0c0d7899 */ /* 0x000fe400080006ff */
[----:B------:R-:W-:Y:S02]  /*10c0*/  USHF.L.U32 UR12, UR12, 0x1, URZ ;  /* 0x000000010c0c7899 */ /* 0x000fe400080006ff */
[----:B-1----:R-:W-:Y:S01]  /*10d0*/  ULEA UR5, UR5, UR7, 0x18 ;  /* 0x0000000705057291 */ /* 0x002fe2000f8ec0ff */
[----:B------:R-:W1:Y:S11]  /*10e0*/  FENCE.VIEW.ASYNC.S ;  /* 0x00000000000073c6 */ /* 0x000e760000000000 */
[----:B-1----:R2:W1:Y:S01]  /*10f0*/  SYNCS.EXCH.64 URZ, [UR5+0x400], UR10 ;  /* 0x0004000a05ff75b2 */ /* 0x0024620008000100 */
[----:B------:R2:W1:Y:S01]  /*1100*/  SYNCS.EXCH.64 URZ, [UR5+0x410], UR12 ;  /* 0x0004100c05ff75b2 */ /* 0x0004620008000100 */
[----:B------:R2:W1:Y:S01]  /*1110*/  SYNCS.EXCH.64 URZ, [UR5+0x408], UR10 ;  /* 0x0004080a05ff75b2 */ /* 0x0004620008000100 */
[----:B------:R2:W1:Y:S02]  /*1120*/  SYNCS.EXCH.64 URZ, [UR5+0x418], UR12 ;  /* 0x0004180c05ff75b2 */ /* 0x0004640008000100 */
[----:B--2---:R-:W-:Y:S01]  /*1130*/  NOP ;  /* 0x0000000000007918 */ /* 0x004fe20000000000 */
.L_x_13:
[----:B------:R-:W2:Y:S01]  /*1140*/  SHFL.IDX PT, R2, R76, RZ, 0x1f ;  /* 0x00001fff4c027589 */ /* 0x000ea200000e0000 */
[----:B------:R-:W-:Y:S01]  /*1150*/  NOP ;  /* 0x0000000000007918 */ /* 0x000fe20000000000 */
[----:B--2---:R-:W-:-:S13]  /*1160*/  ISETP.NE.AND P0, PT, R2, 0x5, PT ;  /* 0x000000050200780c */ /* 0x004fda0003f05270 */
[----:B------:R-:W-:Y:S05]  /*1170*/  @P0 BRA `(.L_x_14) ;  /* 0x0000000000580947 */ /* 0x000fea0003800000 */
[----:B-1----:R-:W1:Y:S01]  /*1180*/  S2UR UR7, SR_CgaCtaId ;  /* 0x00000000000779c3 */ /* 0x002e620000008800 */
        /* <DEDUP_REMOVED lines=12> */
[----:B-1----:R2:W1:Y:S01]  /*1250*/  SYNCS.EXCH.64 URZ, [UR7+0x420], UR10 ;  /* 0x0004200a07ff75b2 */ /* 0x0024620008000100 */
[----:B------:R2:W1:Y:S01]  /*1260*/  SYNCS.EXCH.64 URZ, [UR7+0x440], UR4 ;  /* 0x0004400407ff75b2 */ /* 0x0004620008000100 */
[----:B------:R2:W1:Y:S01]  /*1270*/  SYNCS.EXCH.64 URZ, [UR7+0x428], UR10 ;  /* 0x0004280a07ff75b2 */ /* 0x0004620008000100 */
[----:B------:R2:W1:Y:S01]  /*1280*/  SYNCS.EXCH.64 URZ, [UR7+0x448], UR4 ;  /* 0x0004480407ff75b2 */ /* 0x0004620008000100 */
[----:B------:R2:W1:Y:S01]  /*1290*/  SYNCS.EXCH.64 URZ, [UR7+0x430], UR10 ;  /* 0x0004300a07ff75b2 */ /* 0x0004620008000100 */
[----:B------:R2:W1:Y:S01]  /*12a0*/  SYNCS.EXCH.64 URZ, [UR7+0x450], UR4 ;  /* 0x0004500407ff75b2 */ /* 0x0004620008000100 */
[----:B------:R2:W1:Y:S01]  /*12b0*/  SYNCS.EXCH.64 URZ, [UR7+0x438], UR10 ;  /* 0x0004380a07ff75b2 */ /* 0x0004620008000100 */
[----:B------:R2:W1:Y:S02]  /*12c0*/  SYNCS.EXCH.64 URZ, [UR7+0x458], UR4 ;  /* 0x0004580407ff75b2 */ /* 0x0004640008000100 */
[----:B--2---:R-:W-:Y:S01]  /*12d0*/  NOP ;  /* 0x0000000000007918 */ /* 0x004fe20000000000 */
.L_x_14:
        /* <DEDUP_REMOVED lines=18> */
.L_x_15:
[----:B-1----:R-:W1:Y:S01]  /*1400*/  S2UR UR5, SR_CTAID.X ;  /* 0x00000000000579c3 */ /* 0x002e620000002500 */
[----:B------:R-:W-:-:S05]  /*1410*/  CS2R.32 R71, SR_CgaSize ;  /* 0x0000000000477805 */ /* 0x000fca0000008a00 */
[----:B------:R-:W-:-:S05]  /*1420*/  IMAD R71, R71, -0xa0, RZ ;  /* 0xffffff6047477824 */ /* 0x000fca00078e02ff */
[----:B------:R-:W-:-:S14]  /*1430*/  R2UR UR9, R71 ;  /* 0x00000000470972ca */ /* 0x000fdc00000e0000 */
[----:B------:R-:W2:Y:S01]  /*1440*/  LDCU UR9, c[0x0][UR9+0x2b0] ;  /* 0x00005600090977ac */ /* 0x000ea20008000800 */
[----:B------:R-:W-:Y:S01]  /*1450*/  NOP ;  /* 0x0000000000007918 */ /* 0x000fe20000000000 */
[----:B------:R-:W-:-:S05]  /*1460*/  CS2R.32 R71, SR_CgaSize ;  /* 0x0000000000477805 */ /* 0x000fca0000008a00 */
[----:B------:R-:W-:-:S05]  /*1470*/  IMAD R71, R71, -0xa0, RZ ;  /* 0xffffff6047477824 */ /* 0x000fca00078e02ff */
[----:B------:R-:W-:-:S14]  /*1480*/  R2UR UR7, R71 ;  /* 0x00000000470772ca */ /* 0x000fdc00000e0000 */
[----:B------:R-:W3:Y:S01]  /*1490*/  LDCU UR7, c[0x0][UR7+0x2b4] ;  /* 0x00005680070777ac */ /* 0x000ee20008000800 */
[----:B------:R-:W4:Y:S08]  /*14a0*/  S2UR UR4, SR_CTAID.Y ;  /* 0x00000000000479c3 */ /* 0x000f300000002600 */
[----:B------:R-:W3:Y:S01]  /*14b0*/  LDC R9, c[0x0][0xb24] ;  /* 0x0002c900ff097b82 */ /* 0x000ee20000000800 */
[----:B-1----:R-:W-:-:S02]  /*14c0*/  I2FP.F32.U32 R5, UR5 ;  /* 0x0000000500057c45 */ /* 0x002fc40008201000 */
[----:B------:R-:W-:-:S05]  /*14d0*/  CS2R.32 R3, SR_CgaSize ;  /* 0x0000000000037805 */ /* 0x000fca0000008a00 */
[----:B------:R-:W-:-:S06]  /*14e0*/  IMAD R3, R3, -0xa0, RZ ;  /* 0xffffff6003037824 */ /* 0x000fcc00078e02ff */
[----:B------:R-:W1:Y:S01]  /*14f0*/  LDC R3, c[0x0][R3+0x2a0] ;  /* 0x0000a80003037b82 */ /* 0x000e620000000800 */
[----:B------:R-:W-:Y:S01]  /*1500*/  MOV R71, UR5 ;  /* 0x0000000500477c02 */ /* 0x000fe20008000f00 */
[----:B--2---:R-:W-:Y:S01]  /*1510*/  FMUL R5, R5, UR9 ;  /* 0x0000000905057c20 */ /* 0x004fe20008400000 */
[----:B----4-:R-:W-:Y:S02]  /*1520*/  I2FP.F32.U32 R4, UR4 ;  /* 0x0000000400047c45 */ /* 0x010fe40008201000 */
[----:B------:R-:W-:-:S05]  /*1530*/  CS2R.32 R2, SR_CgaSize ;  /* 0x0000000000027805 */ /* 0x000fca0000008a00 */
[----:B------:R-:W-:-:S06]  /*1540*/  IMAD R2, R2, -0xa0, RZ ;  /* 0xffffff6002027824 */ /* 0x000fcc00078e02ff */
[----:B------:R-:W2:Y:S01]  /*1550*/  LDC R2, c[0x0][R2+0x2a4] ;  /* 0x0000a90002027b82 */ /* 0x000ea20000000800 */
[----:B------:R-:W4:Y:S01]  /*1560*/  F2I.U32.TRUNC.NTZ R68, R5 ;  /* 0x0000000500447305 */ /* 0x000f22000020f000 */
[----:B------:R-:W-:Y:S01]  /*1570*/  MOV R69, UR4 ;  /* 0x0000000400457c02 */ /* 0x000fe20008000f00 */
[----:B---3--:R-:W-:-:S05]  /*1580*/  FMUL R4, R4, UR7 ;  /* 0x0000000704047c20 */ /* 0x008fca0008400000 */
[----:B------:R-:W-:Y:S01]  /*1590*/  BAR.SYNC.DEFER_BLOCKING 0x0 ;  /* 0x0000000000007b1d */ /* 0x000fe20000010000 */
[----:B------:R-:W-:-:S05]  /*15a0*/  ISETP.GE.AND P0, PT, R9, 0x1, PT ;  /* 0x000000010900780c */ /* 0x000fca0003f06270 */
[----:B------:R-:W3:Y:S02]  /*15b0*/  F2I.U32.TRUNC.NTZ R61, R4 ;  /* 0x00000004003d7305 */ /* 0x000ee4000020f000 */
[----:B------:R-:W2:Y:S01]  /*15c0*/  S2UR UR36, SR_CTAID.Z ;  /* 0x00000000002479c3 */ /* 0x000ea20000002700 */
[----:B----4-:R-:W-:-:S05]  /*15d0*/  IADD3 R68, PT, PT, -R68, RZ, RZ ;  /* 0x000000ff44447210 */ /* 0x010fca0007ffe1ff */
[----:B-1----:R-:W-:Y:S01]  /*15e0*/  IMAD R68, R3, R68, UR5 ;  /* 0x0000000503447e24 */ /* 0x002fe2000f8e0244 */
[----:B---3--:R-:W-:-:S05]  /*15f0*/  IADD3 R61, PT, PT, -R61, RZ, RZ ;  /* 0x000000ff3d3d7210 */ /* 0x008fca0007ffe1ff */
[----:B--2---:R-:W-:Y:S01]  /*1600*/  IMAD R61, R2, R61, UR4 ;  /* 0x00000004023d7e24 */ /* 0x004fe2000f8e023d */
[----:B------:R-:W-:Y:S06]  /*1610*/  @!P0 BRA `(.L_x_16) ;  /* 0x0000000000b88947 */ /* 0x000fec0003800000 */
[----:B------:R-:W1:Y:S01]  /*1620*/  LDC.64 R4, c[0x0][0xb18] ;  /* 0x0002c600ff047b82 */ /* 0x000e620000000a00 */
[----:B------:R-:W-:-:S07]  /*1630*/  ISETP.NE.AND P0, PT, R9, 0x1, PT ;  /* 0x000000010900780c */ /* 0x000fce0003f05270 */
[----:B------:R-:W2:Y:S08]  /*1640*/  LDC R10, c[0x0][0xb0c] ;  /* 0x0002c300ff0a7b82 */ /* 0x000eb00000000800 */
[----:B------:R-:W3:Y:S08]  /*1650*/  LDC R11, c[0x0][0x370] ;  /* 0x0000dc00ff0b7b82 */ /* 0x000ef00000000800 */
[----:B------:R-:W4:Y:S01]  /*1660*/  LDC R12, c[0x0][0x374] ;  /* 0x0000dd00ff0c7b82 */ /* 0x000f220000000800 */
[----:B-1----:R-:W-:-:S07]  /*1670*/  ISETP.NE.AND P1, PT, R4, 0x1, PT ;  /* 0x000000010400780c */ /* 0x002fce0003f25270 */
[----:B------:R-:W3:Y:S01]  /*1680*/  LDC.64 R6, c[0x0][0xb10] ;  /* 0x0002c400ff067b82 */ /* 0x000ee20000000a00 */
[----:B--2---:R-:W-:-:S07]  /*1690*/  ISETP.NE.AND P2, PT, R10, 0x1, PT ;  /* 0x000000010a00780c */ /* 0x004fce0003f45270 */
[----:B------:R-:W1:Y:S08]  /*16a0*/  LDC R8, c[0x0][0xb20] ;  /* 0x0002c800ff087b82 */ /* 0x000e700000000800 */
[----:B------:R-:W2:Y:S01]  /*16b0*/  LDC.64 R2, c[0x0][0xb28] ;  /* 0x0002ca00ff027b82 */ /* 0x000ea20000000a00 */
[----:B----4-:R-:W-:-:S04]  /*16c0*/  IMAD.HI.U32 R13, R12, R5, RZ ;  /* 0x000000050c0d7227 */ /* 0x010fc800078e00ff */
[----:B------:R-:W-:-:S04]  /*16d0*/  IMAD.HI.U32 R5, R69, R5, RZ ;  /* 0x0000000545057227 */ /* 0x000fc800078e00ff */
[----:B---3--:R-:W-:-:S04]  /*16e0*/  IMAD.HI.U32 R14, R11, R6, RZ ;  /* 0x000000060b0e7227 */ /* 0x008fc800078e00ff */
[----:B------:R-:W-:Y:S01]  /*16f0*/  IMAD.HI.U32 R16, R71, R6, RZ ;  /* 0x0000000647107227 */ /* 0x000fe200078e00ff */
[-C--:B------:R-:W-:Y:S02]  /*1700*/  @P2 SHF.R.U32.HI R11, RZ, R7.reuse, R14 ;  /* 0x00000007ff0b2219 */ /* 0x080fe4000001160e */
[-C--:B-1----:R-:W-:Y:S02]  /*1710*/  @P1 SHF.R.U32.HI R12, RZ, R8.reuse, R13 ;  /* 0x00000008ff0c1219 */ /* 0x082fe4000001160d */
[----:B------:R-:W-:Y:S02]  /*1720*/  SHF.R.U32.HI R8, RZ, R8, R5 ;  /* 0x00000008ff087219 */ /* 0x000fe40000011605 */
[----:B------:R-:W-:Y:S02]  /*1730*/  SHF.R.U32.HI R16, RZ, R7, R16 ;  /* 0x00000007ff107219 */ /* 0x000fe40000011610 */
[----:B------:R-:W-:Y:S01]  /*1740*/  SEL R5, R69, R8, !P1 ;  /* 0x0000000845057207 */ /* 0x000fe20004800000 */
[----:B--2---:R-:W-:Y:S01]  /*1750*/  IMAD.HI.U32 R14, R12, R2, RZ ;  /* 0x000000020c0e7227 */ /* 0x004fe200078e00ff */
[----:B------:R-:W-:-:S03]  /*1760*/  SEL R7, R71, R16, !P2 ;  /* 0x0000001047077207 */ /* 0x000fc60005000000 */
[----:B------:R-:W-:Y:S01]  /*1770*/  IMAD.HI.U32 R6, R11, R2, RZ ;  /* 0x000000020b067227 */ /* 0x000fe200078e00ff */
[----:B------:R-:W-:-:S04]  /*1780*/  @P0 SHF.R.U32.HI R12, RZ, R3, R14 ;  /* 0x00000003ff0c0219 */ /* 0x000fc8000001160e */
[----:B------:R-:W-:Y:S01]  /*1790*/  @P0 SHF.R.U32.HI R11, RZ, R3, R6 ;  /* 0x00000003ff0b0219 */ /* 0x000fe20000011606 */
[----:B------:R-:W-:-:S04]  /*17a0*/  IMAD R12, R12, R9, RZ ;  /* 0x000000090c0c7224 */ /* 0x000fc800078e02ff */
[----:B------:R-:W-:Y:S01]  /*17b0*/  IMAD R6, R11, R9, RZ ;  /* 0x000000090b067224 */ /* 0x000fe200078e02ff */
[----:B------:R-:W-:-:S04]  /*17c0*/  ISETP.GE.AND P1, PT, R5, R12, PT ;  /* 0x0000000c0500720c */ /* 0x000fc80003f26270 */
[----:B------:R-:W-:Y:S01]  /*17d0*/  ISETP.GE.OR P1, PT, R7, R6, P1 ;  /* 0x000000060700720c */ /* 0x000fe20000f26670 */
[----:B------:R-:W-:-:S05]  /*17e0*/  IMAD.HI.U32 R6, R5, R2, RZ ;  /* 0x0000000205067227 */ /* 0x000fca00078e00ff */
[----:B------:R-:W-:-:S04]  /*17f0*/  SHF.R.U32.HI R6, RZ, R3, R6 ;  /* 0x00000003ff067219 */ /* 0x000fc80000011606 */
[----:B------:R-:W-:-:S03]  /*1800*/  SEL R6, R5, R6, !P0 ;  /* 0x0000000605067207 */ /* 0x000fc60004000000 */
[----:B------:R-:W-:Y:S01]  /*1810*/  @!P1 IMAD.HI.U32 R8, R7, R2, RZ ;  /* 0x0000000207089227 */ /* 0x000fe200078e00ff */
[----:B------:R-:W-:-:S04]  /*1820*/  IADD3 R2, PT, PT, -R6, RZ, RZ ;  /* 0x000000ff06027210 */ /* 0x000fc80007ffe1ff */
[----:B------:R-:W-:Y:S01]  /*1830*/  @!P1 SHF.R.U32.HI R8, RZ, R3, R8 ;  /* 0x00000003ff089219 */ /* 0x000fe20000011608 */
[----:B------:R-:W-:-:S03]  /*1840*/  IMAD R2, R9, R2, R5 ;  /* 0x0000000209027224 */ /* 0x000fc600078e0205 */
[----:B------:R-:W-:Y:S02]  /*1850*/  @!P1 SEL R3, R7, R8, !P0 ;  /* 0x0000000807039207 */ /* 0x000fe40004000000 */
[----:B------:R-:W-:-:S03]  /*1860*/  IADD3 R8, PT, PT, -R5, RZ, RZ ;  /* 0x000000ff05087210 */ /* 0x000fc60007ffe1ff */
[--C-:B------:R-:W-:Y:S02]  /*1870*/  @!P1 IMAD.IADD R6, R6, 0x1, -R3.reuse ;  /* 0x0000000106069824 */ /* 0x100fe400078e0a03 */
[----:B------:R-:W-:Y:S01]  /*1880*/  @!P1 IMAD R3, R2, R11, R3 ;  /* 0x0000000b02039224 */ /* 0x000fe200078e0203 */
[----:B------:R-:W-:Y:S01]  /*1890*/  IADD3 R2, PT, PT, -R7, RZ, RZ ;  /* 0x000000ff07027210 */ /* 0x000fe20007ffe1ff */
[----:B------:R-:W-:Y:S02]  /*18a0*/  @!P1 IMAD R5, R6, R9, R7 ;  /* 0x0000000906059224 */ /* 0x000fe400078e0207 */
[----:B------:R-:W-:Y:S02]  /*18b0*/  IMAD R8, R4, R8, R69 ;  /* 0x0000000804087224 */ /* 0x000fe400078e0245 */
[----:B------:R-:W-:Y:S02]  /*18c0*/  @!P1 IMAD.MOV.U32 R7, RZ, RZ, R3 ;  /* 0x000000ffff079224 */ /* 0x000fe400078e0003 */
[----:B------:R-:W-:-:S02]  /*18d0*/  IMAD R2, R10, R2, R71 ;  /* 0x000000020a027224 */ /* 0x000fc400078e0247 */
[----:B------:R-:W-:Y:S02]  /*18e0*/  IMAD R69, R5, R4, R8 ;  /* 0x0000000405457224 */ /* 0x000fe400078e0208 */
[----:B------:R-:W-:Y:S02]  /*18f0*/  IMAD R71, R7, R10, R2 ;  /* 0x0000000a07477224 */ /* 0x000fe400078e0202 */
.L_x_16:
[----:B------:R-:W1:Y:S01]  /*1900*/  LDCU UR4, c[0x0][0xb30] ;  /* 0x00016600ff0477ac */ /* 0x000e620008000800 */
[----:B------:R-:W2:Y:S08]  /*1910*/  S2UR UR37, SR_CgaCtaId ;  /* 0x00000000002579c3 */ /* 0x000eb00000008800 */
[----:B------:R-:W3:Y:S01]  /*1920*/  LDC R22, c[0x0][0xb24] ;  /* 0x0002c900ff167b82 */ /* 0x000ee20000000800 */
[----:B-1----:R-:W-:-:S09]  /*1930*/  UISETP.NE.AND UP1, UPT, UR4, 0x1, UPT ;  /* 0x000000010400788c */ /* 0x002fd2000bf25270 */
[----:B--2---:R-:W-:Y:S05]  /*1940*/  BRA.U UP1, `(.L_x_17) ;  /* 0x0000000101407547 */ /* 0x004fea000b800000 */
[----:B------:R-:W1:Y:S08]  /*1950*/  LDC.64 R4, c[0x0][0xb10] ;  /* 0x0002c400ff047b82 */ /* 0x000e700000000a00 */
[----:B------:R-:W2:Y:S08]  /*1960*/  LDC.64 R2, c[0x0][0xb18] ;  /* 0x0002c600ff027b82 */ /* 0x000eb00000000a00 */
[----:B------:R-:W4:Y:S08]  /*1970*/  LDC R6, c[0x0][0xb20] ;  /* 0x0002c800ff067b82 */ /* 0x000f300000000800 */
[----:B------:R-:W3:Y:S01]  /*1980*/  LDC R8, c[0x0][0xb0c] ;  /* 0x0002c300ff087b82 */ /* 0x000ee20000000800 */
[----:B-1----:R-:W-:-:S05]  /*1990*/  IMAD.HI.U32 R4, R71, R4, RZ ;  /* 0x0000000447047227 */ /* 0x002fca00078e00ff */
[----:B------:R-:W-:Y:S01]  /*19a0*/  SHF.R.U32.HI R4, RZ, R5, R4 ;  /* 0x00000005ff047219 */ /* 0x000fe20000011604 */
[----:B--2---:R-:W-:Y:S01]  /*19b0*/  IMAD.HI.U32 R3, R69, R3, RZ ;  /* 0x0000000345037227 */ /* 0x004fe200078e00ff */
[----:B------:R-:W-:-:S04]  /*19c0*/  ISETP.NE.AND P0, PT, R2, 0x1, PT ;  /* 0x000000010200780c */ /* 0x000fc80003f05270 */
[----:B----4-:R-:W-:-:S04]  /*19d0*/  SHF.R.U32.HI R6, RZ, R6, R3 ;  /* 0x00000006ff067219 */ /* 0x010fc80000011603 */
[----:B------:R-:W-:Y:S02]  /*19e0*/  SEL R3, R69, R6, !P0 ;  /* 0x0000000645037207 */ /* 0x000fe40004000000 */
[----:B---3--:R-:W-:-:S04]  /*19f0*/  ISETP.NE.AND P1, PT, R8, 0x1, PT ;  /* 0x000000010800780c */ /* 0x008fc80003f25270 */
[----:B------:R-:W-:-:S05]  /*1a00*/  SEL R4, R71, R4, !P1 ;  /* 0x0000000447047207 */ /* 0x000fca0004800000 */
[----:B------:R-:W-:Y:S02]  /*1a10*/  IMAD.IADD R5, R3, 0x1, -R4 ;  /* 0x0000000103057824 */ /* 0x000fe400078e0a04 */
[----:B------:R-:W-:Y:S02]  /*1a20*/  IMAD.IADD R3, R4, 0x1, -R3 ;  /* 0x0000000104037824 */ /* 0x000fe400078e0a03 */
[----:B------:R-:W-:Y:S02]  /*1a30*/  IMAD R71, R5, R8, R71 ;  /* 0x0000000805477224 */ /* 0x000fe400078e0247 */
[----:B------:R-:W-:-:S07]  /*1a40*/  IMAD R69, R3, R2, R69 ;  /* 0x0000000203457224 */ /* 0x000fce00078e0245 */
.L_x_17:
[----:B------:R-:W-:Y:S01]  /*1a50*/  BAR.SYNC.DEFER_BLOCKING 0x0 ;  /* 0x0000000000007b1d */ /* 0x000fe20000010000 */
[----:B------:R-:W-:Y:S01]  /*1a60*/  UISETP.NE.AND UP1, UPT, UR8, 0x2, UPT ;  /* 0x000000020800788c */ /* 0x000fe2000bf25270 */
[----:B------:R-:W-:Y:S02]  /*1a70*/  ISETP.NE.OR P5, PT, R0, 0x2, !P5 ;  /* 0x000000020000780c */ /* 0x000fe40006fa5670 */
[----:B------:R-:W-:-:S06]  /*1a80*/  LOP3.LUT R2, R81, 0x1f, RZ, 0xc0, !PT ;  /* 0x0000001f51027812 */ /* 0x000fcc00078ec0ff */
[----:B------:R-:W-:Y:S05]  /*1a90*/  BRA.U UP1, `(.L_x_18) ;  /* 0x0000001101347547 */ /* 0x000fea000b800000 */
[----:B------:R-:W1:Y:S01]  /*1aa0*/  LDCU UR21, c[0x0][0x38c] ;  /* 0x00007180ff1577ac */ /* 0x000e620008000800 */
[----:B------:R-:W2:Y:S01]  /*1ab0*/  LDC R9, c[0x0][0x370] ;  /* 0x0000dc00ff097b82 */ /* 0x000ea20000000800 */
[----:B------:R-:W-:Y:S01]  /*1ac0*/  PLOP3.LUT P1, PT, PT, PT, UP2, 0x80, 0x8 ;  /* 0x000000000008781c */ /* 0x000fe20003f2f028 */
[----:B------:R-:W-:Y:S01]  /*1ad0*/  IMAD.MOV.U32 R15, RZ, RZ, 0x1 ;  /* 0x00000001ff0f7424 */ /* 0x000fe200078e00ff */
[----:B------:R-:W-:Y:S01]  /*1ae0*/  ISETP.EQ.OR P4, PT, R2, RZ, P5 ;  /* 0x000000ff0200720c */ /* 0x000fe20002f82670 */
[----:B------:R-:W-:Y:S01]  /*1af0*/  IMAD.MOV.U32 R14, RZ, RZ, RZ ;  /* 0x000000ffff0e7224 */ /* 0x000fe200078e00ff */
[----:B------:R-:W-:Y:S02]  /*1b00*/  PLOP3.LUT P1, PT, P1, PT, PT, 0x8, 0x80 ;  /* 0x000000000080781c */ /* 0x000fe40000f2e170 */
[----:B------:R-:W-:Y:S01]  /*1b10*/  CS2R R12, SRZ ;  /* 0x00000000000c7805 */ /* 0x000fe2000001ff00 */
[----:B------:R-:W-:Y:S01]  /*1b20*/  IMAD.MOV.U32 R10, RZ, RZ, 0x1 ;  /* 0x00000001ff0a7424 */ /* 0x000fe200078e00ff */
[----:B------:R-:W4:Y:S01]  /*1b30*/  LDC R0, c[0x0][0x374] ;  /* 0x0000dd00ff007b82 */ /* 0x000f220000000800 */
[----:B------:R-:W2:Y:S01]  /*1b40*/  LDCU.64 UR24, c[0x0][0x348] ;  /* 0x00006900ff1877ac */ /* 0x000ea20008000a00 */
[----:B------:R-:W-:Y:S01]  /*1b50*/  UMOV UR14, URZ ;  /* 0x000000ff000e7c82 */ /* 0x000fe20008000000 */
[----:B-1----:R-:W-:-:S04]  /*1b60*/  UIADD3 UR5, UPT, UPT, UR21, 0x1f, URZ ;  /* 0x0000001f15057890 */ /* 0x002fc8000fffe0ff */
[----:B------:R-:W-:-:S04]  /*1b70*/  USHF.R.S32.HI UR4, URZ, 0x1f, UR5 ;  /* 0x0000001fff047899 */ /* 0x000fc80008011405 */
[----:B------:R-:W-:-:S04]  /*1b80*/  ULEA.HI UR4, UR4, UR5, URZ, 0x5 ;  /* 0x0000000504047291 */ /* 0x000fc8000f8f28ff */
[----:B------:R-:W-:Y:S02]  /*1b90*/  USHF.R.S32.HI UR23, URZ, 0x5, UR4 ;  /* 0x00000005ff177899 */ /* 0x000fe40008011404 */
[----:B------:R-:W-:Y:S02]  /*1ba0*/  UIADD3 UR4, UPT, UPT, UR21, -0x1, URZ ;  /* 0xffffffff15047890 */ /* 0x000fe4000fffe0ff */
[----:B------:R-:W-:Y:S02]  /*1bb0*/  UISETP.LT.U32.AND UP0, UPT, UR23, 0x3e, UPT ;  /* 0x0000003e1700788c */ /* 0x000fe4000bf01070 */
[----:B------:R-:W-:Y:S02]  /*1bc0*/  UISETP.GE.U32.AND UP1, UPT, UR4, -0x3f, UPT ;  /* 0xffffffc10400788c */ /* 0x000fe4000bf26070 */
[----:B------:R-:W-:Y:S02]  /*1bd0*/  USEL UR22, UR23, 0x3e, UP0 ;  /* 0x0000003e17167887 */ /* 0x000fe40008000000 */
[----:B------:R-:W-:-:S02]  /*1be0*/  UIADD3 UR21, UPT, UPT, UR21, 0x3e, URZ ;  /* 0x0000003e15157890 */ /* 0x000fc4000fffe0ff */
[----:B------:R-:W-:Y:S02]  /*1bf0*/  UIADD3 UR13, UPT, UPT, UR22, -0x1, URZ ;  /* 0xffffffff160d7890 */ /* 0x000fe4000fffe0ff */
[----:B------:R-:W-:-:S03]  /*1c00*/  UIADD3 UR15, UPT, UPT, UR23, -UR22, URZ ;  /* 0x80000016170f7290 */ /* 0x000fc6000fffe0ff */
[----:B------:R-:W-:-:S04]  /*1c10*/  @UP1 UIADD3 UR13, UPT, UPT, UR22, URZ, URZ ;  /* 0x000000ff160d1290 */ /* 0x000fc8000fffe0ff */
[----:B------:R-:W-:Y:S02]  /*1c20*/  UIADD3 UR7, UPT, UPT, UR13, 0x1, URZ ;  /* 0x000000010d077890 */ /* 0x000fe4000fffe0ff */
[----:B--2---:R-:W-:-:S12]  /*1c30*/  UIADD3 UR13, UPT, UPT, -UR13, URZ, URZ ;  /* 0x000000ff0d0d7290 */ /* 0x004fd8000fffe1ff */
.L_x_36:
[----:B------:R-:W-:Y:S01]  /*1c40*/  UISETP.NE.AND UP0, UPT, UR37, URZ, UPT ;  /* 0x000000ff2500728c */ /* 0x000fe2000bf05270 */
[----:B------:R-:W1:Y:S08]  /*1c50*/  S2UR UR37, SR_CgaCtaId ;  /* 0x00000000002579c3 */ /* 0x000e700000008800 */
[----:B------:R-:W-:Y:S05]  /*1c60*/  BRA.U UP0, `(.L_x_19) ;  /* 0x0000000100347547 */ /* 0x000fea000b800000 */
[----:B------:R-:W2:Y:S01]  /*1c70*/  S2R R2, SR_CgaCtaId ;  /* 0x0000000000027919 */ /* 0x000ea20000008800 */
[----:B------:R-:W-:-:S04]  /*1c80*/  MOV R3, 0x400 ;  /* 0x0000040000037802 */ /* 0x000fc80000000f00 */
[----:B--2---:R-:W-:Y:S02]  /*1c90*/  LEA R3, R2, R3, 0x18 ;  /* 0x0000000302037211 */ /* 0x004fe400078ec0ff */
[----:B------:R-:W-:-:S03]  /*1ca0*/  SHF.L.U32 R2, R10, 0x1f, RZ ;  /* 0x0000001f0a027819 */ /* 0x000fc600000006ff */
[----:B------:R-:W-:-:S04]  /*1cb0*/  IMAD R3, R12, 0x8, R3 ;  /* 0x000000080c037824 */ /* 0x000fc800078e0203 */
[----:B------:R-:W2:Y:S02]  /*1cc0*/  SYNCS.PHASECHK.TRANS64.TRYWAIT P0, [R3+URZ+0x470], R2 ;  /* 0x00047002030075a7 */ /* 0x000ea400080011ff */
[----:B--2---:R-:W-:Y:S05]  /*1cd0*/  @!P0 BRA `(.L_x_20) ;  /* 0x00000048006c8947 */ /* 0x004fea0003800000 */
.L_x_92:
[----:B------:R-:W-:Y:S01]  /*1ce0*/  VIADD R12, R12, 0x1 ;  /* 0x000000010c0c7836 */ /* 0x000fe20000000000 */
[----:B------:R2:W-:Y:S04]  /*1cf0*/  SYNCS.ARRIVE.TRANS64.A1T0 RZ, [R3+URZ+0x460], RZ ;  /* 0x000460ff03ff79a7 */ /* 0x0005e800081000ff */
[----:B------:R-:W-:-:S04]  /*1d00*/  ISETP.NE.AND P0, PT, R12, 0x2, PT ;  /* 0x000000020c00780c */ /* 0x000fc80003f05270 */
[----:B------:R-:W-:Y:S02]  /*1d10*/  SEL R12, R12, RZ, P0 ;  /* 0x000000ff0c0c7207 */ /* 0x000fe40000000000 */
[----:B--2---:R-:W-:-:S04]  /*1d20*/  SEL R3, RZ, 0x1, P0 ;  /* 0x00000001ff037807 */ /* 0x004fc80000000000 */
[----:B------:R-:W-:-:S07]  /*1d30*/  LOP3.LUT R10, R10, R3, RZ, 0x3c, !PT ;  /* 0x000000030a0a7212 */ /* 0x000fce00078e3cff */
.L_x_19:
[----:B------:R-:W-:Y:S01]  /*1d40*/  UMOV UR4, 0x400 ;  /* 0x0000040000047882 */ /* 0x000fe20000000000 */
[----:B------:R-:W-:Y:S01]  /*1d50*/  SHF.L.U32 R2, R15, 0x1f, RZ ;  /* 0x0000001f0f027819 */ /* 0x000fe200000006ff */
[----:B-1----:R-:W-:Y:S01]  /*1d60*/  ULEA UR4, UR37, UR4, 0x18 ;  /* 0x0000000425047291 */ /* 0x002fe2000f8ec0ff */
[----:B------:R-:W-:Y:S01]  /*1d70*/  R2UR UR35, R71 ;  /* 0x00000000472372ca */ /* 0x000fe200000e0000 */
[----:B------:R-:W-:Y:S01]  /*1d80*/  UISETP.GE.U32.AND UP0, UPT, UR21, 0x3f, UPT ;  /* 0x0000003f1500788c */ /* 0x000fe2000bf06070 */
[----:B------:R-:W-:Y:S01]  /*1d90*/  R2UR UR11, R69 ;  /* 0x00000000450b72ca */ /* 0x000fe200000e0000 */
[----:B------:R-:W-:Y:S01]  /*1da0*/  ULEA UR5, UR14, UR4, 0x3 ;  /* 0x000000040e057291 */ /* 0x000fe2000f8e18ff */
[----:B------:R-:W-:-:S08]  /*1db0*/  UMOV UR26, URZ ;  /* 0x000000ff001a7c82 */ /* 0x000fd00008000000 */
[----:B------:R1:W2:Y:S01]  /*1dc0*/  SYNCS.PHASECHK.TRANS64.TRYWAIT P0, [UR5+0x1f0], R2 ;  /* 0x0001f002ff0075a7 */ /* 0x0002a20008001105 */
[----:B------:R-:W-:Y:S02]  /*1dd0*/  USHF.L.U32 UR35, UR35, 0x6, URZ ;  /* 0x0000000623237899 */ /* 0x000fe400080006ff */
[----:B------:R-:W-:Y:S01]  /*1de0*/  UIMAD UR11, UR11, 0x30, URZ ;  /* 0x000000300b0b78a4 */ /* 0x000fe2000f8e02ff */
[----:B------:R-:W-:Y:S11]  /*1df0*/  BRA.U !UP0, `(.L_x_21) ;  /* 0x0000000108ac7547 */ /* 0x000ff6000b800000 */
[----:B------:R-:W-:Y:S01]  /*1e00*/  UMOV UR16, UR13 ;  /* 0x0000000d00107c82 */ /* 0x000fe20008000000 */
[----:B------:R-:W-:Y:S01]  /*1e10*/  UMOV UR6, UR14 ;  /* 0x0000000e00067c82 */ /* 0x000fe20008000000 */
[----:B------:R-:W-:-:S05]  /*1e20*/  UMOV UR34, URZ ;  /* 0x000000ff00227c82 */ /* 0x000fca0008000000 */
.L_x_26:
[----:B--2---:R-:W-:Y:S01]  /*1e30*/  @!P5 MOV R3, 0xe00 ;  /* 0x00000e000003d802 */ /* 0x004fe20000000f00 */
[----:B------:R-:W-:Y:S01]  /*1e40*/  ULEA UR33, UR6, UR4, 0x3 ;  /* 0x0000000406217291 */ /* 0x000fe2000f8e18ff */
[----:B-12---:R-:W-:Y:S11]  /*1e50*/  @P0 BRA `(.L_x_22) ;  /* 0x00000000000c0947 */ /* 0x006ff60003800000 */
[----:B------:R-:W-:Y:S04]  /*1e60*/  SHF.L.U32 R5, R15, 0x1f, RZ ;  /* 0x0000001f0f057819 */ /* 0x000fe800000006ff */
[----:B------:R-:W2:Y:S02]  /*1e70*/  SYNCS.PHASECHK.TRANS64.TRYWAIT P0, [UR33+0x1f0], R5 ;  /* 0x0001f005ff0075a7 */ /* 0x000ea40008001121 */
[----:B--2---:R-:W-:Y:S05]  /*1e80*/  @!P0 BRA `(.L_x_23) ;  /* 0x0000004800148947 */ /* 0x004fea0003800000 */
.L_x_22:
[----:B------:R2:W-:Y:S01]  /*1e90*/  @!P5 SYNCS.ARRIVE.TRANS64 RZ, [UR33], R3 ;  /* 0x00000003ffffd9a7 */ /* 0x0005e20008000021 */
[----:B------:R-:W-:Y:S01]  /*1ea0*/  UIADD3 UR16, UPT, UPT, UR16, 0x1, URZ ;  /* 0x0000000110107890 */ /* 0x000fe2000fffe0ff */
[----:B------:R-:W-:Y:S03]  /*1eb0*/  BSSY.RECONVERGENT B0, `(.L_x_24) ;  /* 0x0000004000007945 */ /* 0x000fe60003800200 */
[----:B------:R-:W-:Y:S01]  /*1ec0*/  UISETP.NE.AND UP2, UPT, UR16, 0x1, UPT ;  /* 0x000000011000788c */ /* 0x000fe2000bf45270 */
[----:B------:R-:W-:Y:S05]  /*1ed0*/  @P4 BRA `(.L_x_25) ;  /* 0x0000000000044947 */ /* 0x000fea0003800000 */
[----:B------:R-:W-:Y:S05]  /*1ee0*/  BPT.TRAP 0x1 ;  /* 0x000000040000795c */ /* 0x000fea0000300000 */
.L_x_25:
[----:B------:R-:W-:Y:S05]  /*1ef0*/  BSYNC.RECONVERGENT B0 ;  /* 0x0000000000007941 */ /* 0x000fea0003800200 */
.L_x_24:
[----:B------:R-:W-:Y:S02]  /*1f00*/  UIADD3 UR14, UPT, UPT, UR6, 0x1, URZ ;  /* 0x00000001060e7890 */ /* 0x000fe4000fffe0ff */
[----:B------:R-:W-:Y:S02]  /*1f10*/  UIADD3 UR18, UP1, UPT, UR24, 0x80, URZ ;  /* 0x0000008018127890 */ /* 0x000fe4000ff3e0ff */
[----:B------:R-:W-:Y:S02]  /*1f20*/  UISETP.NE.AND UP0, UPT, UR14, 0x3e, UPT ;  /* 0x0000003e0e00788c */ /* 0x000fe4000bf05270 */
[----:B------:R-:W-:Y:S02]  /*1f30*/  ULEA UR32, UR6, UR4, 0xb ;  /* 0x0000000406207291 */ /* 0x000fe4000f8e58ff */
[----:B------:R-:W-:Y:S02]  /*1f40*/  USEL UR9, URZ, 0x1, UP0 ;  /* 0x00000001ff097887 */ /* 0x000fe40008000000 */
[----:B------:R-:W-:Y:S02]  /*1f50*/  USEL UR14, UR14, URZ, UP0 ;  /* 0x000000ff0e0e7287 */ /* 0x000fe40008000000 */
[----:B------:R-:W-:Y:S02]  /*1f60*/  UIADD3.X UR19, UPT, UPT, URZ, UR25, URZ, UP1, !UPT ;  /* 0x00000019ff137290 */ /* 0x000fe40008ffe4ff */
[----:B------:R-:W-:Y:S01]  /*1f70*/  ULEA UR8, UR14, UR4, 0x3 ;  /* 0x000000040e087291 */ /* 0x000fe2000f8e18ff */
[----:B------:R-:W-:Y:S01]  /*1f80*/  LOP3.LUT R15, R15, UR9, RZ, 0x3c, !PT ;  /* 0x000000090f0f7c12 */ /* 0x000fe2000f8e3cff */
[----:B------:R-:W-:Y:S02]  /*1f90*/  UIADD3 UR32, UPT, UPT, UR32, 0x1d80, URZ ;  /* 0x00001d8020207890 */ /* 0x000fe4000fffe0ff */
[----:B------:R-:W-:Y:S01]  /*1fa0*/  UIMAD UR5, UR6, 0x600, UR4 ;  /* 0x00000600060578a4 */ /* 0x000fe2000f8e0204 */
[----:B-1----:R-:W-:Y:S01]  /*1fb0*/  SHF.L.U32 R2, R15, 0x1f, RZ ;  /* 0x0000001f0f027819 */ /* 0x002fe200000006ff */
[----:B------:R-:W-:Y:S01]  /*1fc0*/  UMOV UR30, 0x0 ;  /* 0x00000000001e7882 */ /* 0x000fe20000000000 */
[----:B------:R-:W-:Y:S01]  /*1fd0*/  UMOV UR31, 0x10000000 ;  /* 0x10000000001f7882 */ /* 0x000fe20000000000 */
[----:B------:R-:W-:Y:S01]  /*1fe0*/  UIADD3 UR28, UP0, UPT, UR24, 0x180, URZ ;  /* 0x00000180181c7890 */ /* 0x000fe2000ff1e0ff */
[----:B------:R1:W1:Y:S01]  /*1ff0*/  SYNCS.PHASECHK.TRANS64.TRYWAIT P0, [UR8+0x1f0], R2 ;  /* 0x0001f002ff0075a7 */ /* 0x0002620008001108 */
[----:B------:R-:W-:Y:S01]  /*2000*/  UIADD3 UR8, UPT, UPT, UR5, 0x20d80, URZ ;  /* 0x00020d8005087890 */ /* 0x000fe2000fffe0ff */
[----:B------:R3:W-:Y:S01]  /*2010*/  UTMALDG.3D [UR32], [UR18], desc[UR30] ;  /* 0x00001e20120075b4 */ /* 0x0007e20008011000 */
[----:B------:R-:W-:Y:S01]  /*2020*/  UIADD3.X UR29, UPT, UPT, URZ, UR25, URZ, UP0, !UPT ;  /* 0x00000019ff1d7290 */ /* 0x000fe200087fe4ff */
[----:B------:R-:W-:Y:S01]  /*2030*/  UMOV UR10, UR34 ;  /* 0x00000022000a7c82 */ /* 0x000fe20008000000 */
[----:B------:R-:W-:Y:S01]  /*2040*/  UMOV UR12, UR36 ;  /* 0x00000024000c7c82 */ /* 0x000fe20008000000 */
[----:B------:R-:W-:Y:S01]  /*2050*/  UMOV UR9, UR33 ;  /* 0x0000002100097c82 */ /* 0x000fe20008000000 */
[----:B------:R-:W-:Y:S01]  /*2060*/  UMOV UR26, UR7 ;  /* 0x00000007001a7c82 */ /* 0x000fe20008000000 */
[----:B------:R-:W-:Y:S04]  /*2070*/  UMOV UR6, UR14 ;  /* 0x0000000e00067c82 */ /* 0x000fe80008000000 */
[----:B------:R1:W-:Y:S01]  /*2080*/  UTMALDG.3D [UR8], [UR28], desc[UR30] ;  /* 0x00001e081c0075b4 */ /* 0x0003e20008011000 */
[----:B---3--:R-:W-:Y:S01]  /*2090*/  UIADD3 UR34, UPT, UPT, UR34, 0x20, URZ ;  /* 0x0000002022227890 */ /* 0x008fe2000fffe0ff */
[----:B------:R-:W-:Y:S11]  /*20a0*/  BRA.U UP2, `(.L_x_26) ;  /* 0xfffffffd02607547 */ /* 0x000ff6000b83ffff */
.L_x_21:
[----:B------:R-:W-:Y:S01]  /*20b0*/  ULEA UR5, UR14, UR4, 0x3 ;  /* 0x000000040e057291 */ /* 0x000fe2000f8e18ff */
[----:B-1----:R-:W-:Y:S01]  /*20c0*/  SHF.L.U32 R2, R15, 0x1f, RZ ;  /* 0x0000001f0f027819 */ /* 0x002fe200000006ff */
[----:B------:R-:W-:Y:S01]  /*20d0*/  @!P1 SYNCS.ARRIVE.TRANS64.A1T0 RZ, [UR4+0x3f8], RZ ;  /* 0x0003f8ffffff99a7 */ /* 0x000fe20008100004 */
[----:B------:R-:W-:-:S06]  /*20e0*/  UISETP.GT.AND UP0, UPT, UR23, UR22, UPT ;  /* 0x000000161700728c */ /* 0x000fcc000bf04270 */
[----:B--2---:R1:W2:Y:S03]  /*20f0*/  SYNCS.PHASECHK.TRANS64.TRYWAIT P0, [UR5+0x1f0], R2 ;  /* 0x0001f002ff0075a7 */ /* 0x0042a60008001105 */
[----:B------:R-:W-:Y:S05]  /*2100*/  BRA.U !UP0, `(.L_x_27) ;  /* 0x0000000108ac7547 */ /* 0x000fea000b800000 */
[----:B------:R-:W-:Y:S01]  /*2110*/  UIADD3 UR27, UPT, UPT, UR15, UR26, URZ ;  /* 0x0000001a0f1b7290 */ /* 0x000fe2000fffe0ff */
[----:B------:R-:W-:-:S11]  /*2120*/  UMOV UR6, UR14 ;  /* 0x0000000e00067c82 */ /* 0x000fd60008000000 */
.L_x_32:
[----:B--2---:R-:W-:Y:S01]  /*2130*/  @!P5 MOV R3, 0xe00 ;  /* 0x00000e000003d802 */ /* 0x004fe20000000f00 */
[----:B-1----:R-:W-:Y:S01]  /*2140*/  ULEA UR17, UR6, UR4, 0x3 ;  /* 0x0000000406117291 */ /* 0x002fe2000f8e18ff */
[----:B--2---:R-:W-:Y:S11]  /*2150*/  @P0 BRA `(.L_x_28) ;  /* 0x00000000000c0947 */ /* 0x004ff60003800000 */
[----:B------:R-:W-:Y:S04]  /*2160*/  SHF.L.U32 R5, R15, 0x1f, RZ ;  /* 0x0000001f0f057819 */ /* 0x000fe800000006ff */
[----:B------:R-:W2:Y:S02]  /*2170*/  SYNCS.PHASECHK.TRANS64.TRYWAIT P0, [UR17+0x1f0], R5 ;  /* 0x0001f005ff0075a7 */ /* 0x000ea40008001111 */
[----:B--2---:R-:W-:Y:S05]  /*2180*/  @!P0 BRA `(.L_x_29) ;  /* 0x00000044006c8947 */ /* 0x004fea0003800000 */
.L_x_28:
[----:B------:R2:W-:Y:S01]  /*2190*/  @!P5 SYNCS.ARRIVE.TRANS64 RZ, [UR17], R3 ;  /* 0x00000003ffffd9a7 */ /* 0x0005e20008000011 */
[----:B------:R-:W-:Y:S04]  /*21a0*/  BSSY.RECONVERGENT B0, `(.L_x_30) ;  /* 0x0000003000007945 */ /* 0x000fe80003800200 */
[----:B------:R-:W-:Y:S05]  /*21b0*/  @P4 BRA `(.L_x_31) ;  /* 0x0000000000044947 */ /* 0x000fea0003800000 */
[----:B------:R-:W-:Y:S05]  /*21c0*/  BPT.TRAP 0x1 ;  /* 0x000000040000795c */ /* 0x000fea0000300000 */
.L_x_31:
[----:B------:R-:W-:Y:S05]  /*21d0*/  BSYNC.RECONVERGENT B0 ;  /* 0x0000000000007941 */ /* 0x000fea0003800200 */
.L_x_30:
[----:B------:R-:W-:Y:S02]  /*21e0*/  UIADD3 UR14, UPT, UPT, UR6, 0x1, URZ ;  /* 0x00000001060e7890 */ /* 0x000fe4000fffe0ff */
[----:B------:R-:W-:Y:S02]  /*21f0*/  ULEA UR16, UR6, UR4, 0xb ;  /* 0x0000000406107291 */ /* 0x000fe4000f8e58ff */
[----:B------:R-:W-:Y:S02]  /*2200*/  UISETP.NE.AND UP0, UPT, UR14, 0x3e, UPT ;  /* 0x0000003e0e00788c */ /* 0x000fe4000bf05270 */
[----:B------:R-:W-:Y:S02]  /*2210*/  UIADD3 UR32, UP1, UPT, UR24, 0x80, URZ ;  /* 0x0000008018207890 */ /* 0x000fe4000ff3e0ff */
[----:B------:R-:W-:Y:S02]  /*2220*/  USEL UR9, URZ, 0x1, UP0 ;  /* 0x00000001ff097887 */ /* 0x000fe40008000000 */
[----:B------:R-:W-:Y:S02]  /*2230*/  USEL UR14, UR14, URZ, UP0 ;  /* 0x000000ff0e0e7287 */ /* 0x000fe40008000000 */
[----:B------:R-:W-:Y:S02]  /*2240*/  USHF.L.U32 UR18, UR26, 0x5, URZ ;  /* 0x000000051a127899 */ /* 0x000fe400080006ff */
[----:B------:R-:W-:Y:S01]  /*2250*/  ULEA UR8, UR14, UR4, 0x3 ;  /* 0x000000040e087291 */ /* 0x000fe2000f8e18ff */
[----:B------:R-:W-:Y:S01]  /*2260*/  LOP3.LUT R15, R15, UR9, RZ, 0x3c, !PT ;  /* 0x000000090f0f7c12 */ /* 0x000fe2000f8e3cff */
[----:B------:R-:W-:Y:S02]  /*2270*/  UIADD3 UR16, UPT, UPT, UR16, 0x1d80, URZ ;  /* 0x00001d8010107890 */ /* 0x000fe4000fffe0ff */
[----:B------:R-:W-:Y:S01]  /*2280*/  UIADD3.X UR33, UPT, UPT, URZ, UR25, URZ, UP1, !UPT ;  /* 0x00000019ff217290 */ /* 0x000fe20008ffe4ff */
[----:B-1----:R-:W-:Y:S01]  /*2290*/  SHF.L.U32 R2, R15, 0x1f, RZ ;  /* 0x0000001f0f027819 */ /* 0x002fe200000006ff */
[----:B------:R-:W-:Y:S02]  /*22a0*/  UIMAD UR5, UR6, 0x600, UR4 ;  /* 0x00000600060578a4 */ /* 0x000fe4000f8e0204 */
[----:B------:R-:W-:Y:S01]  /*22b0*/  UIADD3 UR30, UP0, UPT, UR24, 0x180, URZ ;  /* 0x00000180181e7890 */ /* 0x000fe2000ff1e0ff */
[----:B------:R1:W1:Y:S01]  /*22c0*/  SYNCS.PHASECHK.TRANS64.TRYWAIT P0, [UR8+0x1f0], R2 ;  /* 0x0001f002ff0075a7 */ /* 0x0002620008001108 */
[----:B------:R-:W-:Y:S01]  /*22d0*/  UIADD3 UR8, UPT, UPT, UR5, 0x20d80, URZ ;  /* 0x00020d8005087890 */ /* 0x000fe2000fffe0ff */
[----:B------:R-:W-:Y:S01]  /*22e0*/  UMOV UR28, 0x0 ;  /* 0x00000000001c7882 */ /* 0x000fe20000000000 */
[----:B------:R-:W-:Y:S01]  /*22f0*/  UMOV UR29, 0x10000000 ;  /* 0x10000000001d7882 */ /* 0x000fe20000000000 */
[----:B------:R-:W-:Y:S01]  /*2300*/  UMOV UR19, UR35 ;  /* 0x0000002300137c82 */ /* 0x000fe20008000000 */
[----:B------:R-:W-:Y:S01]  /*2310*/  UMOV UR20, UR36 ;  /* 0x0000002400147c82 */ /* 0x000fe20008000000 */
[----:B------:R-:W-:Y:S01]  /*2320*/  UIADD3.X UR31, UPT, UPT, URZ, UR25, URZ, UP0, !UPT ;  /* 0x00000019ff1f7290 */ /* 0x000fe200087fe4ff */
[----:B------:R1:W-:Y:S01]  /*2330*/  UTMALDG.3D [UR16], [UR32], desc[UR28] ;  /* 0x00001c10200075b4 */ /* 0x0003e20008011000 */
[----:B------:R-:W-:Y:S01]  /*2340*/  UIADD3 UR26, UPT, UPT, UR26, 0x1, URZ ;  /* 0x000000011a1a7890 */ /* 0x000fe2000fffe0ff */
[----:B------:R-:W-:Y:S01]  /*2350*/  UMOV UR12, UR36 ;  /* 0x00000024000c7c82 */ /* 0x000fe20008000000 */
[----:B------:R-:W-:Y:S01]  /*2360*/  UMOV UR9, UR17 ;  /* 0x0000001100097c82 */ /* 0x000fe20008000000 */
[----:B------:R-:W-:Y:S01]  /*2370*/  UMOV UR10, UR18 ;  /* 0x00000012000a7c82 */ /* 0x000fe20008000000 */
[----:B------:R-:W-:Y:S03]  /*2380*/  UISETP.NE.AND UP0, UPT, UR26, UR27, UPT ;  /* 0x0000001b1a00728c */ /* 0x000fe6000bf05270 */
[----:B------:R1:W-:Y:S01]  /*2390*/  UTMALDG.3D [UR8], [UR30], desc[UR28] ;  /* 0x00001c081e0075b4 */ /* 0x0003e20008011000 */
[----:B------:R-:W-:Y:S05]  /*23a0*/  UMOV UR6, UR14 ;  /* 0x0000000e00067c82 */ /* 0x000fea0008000000 */
[----:B------:R-:W-:Y:S05]  /*23b0*/  BRA.U UP0, `(.L_x_32) ;  /* 0xfffffffd005c7547 */ /* 0x000fea000b83ffff */
.L_x_27:
[C---:B-1----:R-:W-:Y:S01]  /*23c0*/  LEA R2, R14.reuse, UR4, 0x3 ;  /* 0x000000040e027c11 */ /* 0x042fe2000f8e18ff */
[----:B------:R-:W-:Y:S01]  /*23d0*/  NOP ;  /* 0x0000000000007918 */ /* 0x000fe20000000000 */
[----:B--2---:R-:W-:Y:S02]  /*23e0*/  SHF.L.U32 R3, R13, 0x1f, RZ ;  /* 0x0000001f0d037819 */ /* 0x004fe400000006ff */
[----:B------:R-:W-:Y:S02]  /*23f0*/  LEA R4, R14, UR4, 0x4 ;  /* 0x000000040e047c11 */ /* 0x000fe4000f8e20ff */
[----:B------:R-:W1:Y:S02]  /*2400*/  SYNCS.PHASECHK.TRANS64.TRYWAIT P0, [R2+URZ+0x400], R3 ;  /* 0x00040003020075a7 */ /* 0x000e6400080011ff */
[----:B-1----:R-:W-:Y:S05]  /*2410*/  @!P0 BRA `(.L_x_33) ;  /* 0x0000004000e08947 */ /* 0x002fea0003800000 */
.L_x_95:
[----:B------:R-:W2:Y:S01]  /*2420*/  LDS.128 R4, [R4+0x490] ;  /* 0x0004900004047984 */ /* 0x000ea20000000c00 */
[----:B---3--:R-:W-:Y:S01]  /*2430*/  ISETP.GE.AND P0, PT, R22, 0x1, PT ;  /* 0x000000011600780c */ /* 0x008fe20003f06270 */
[----:B-1----:R-:W-:Y:S01]  /*2440*/  VIADD R2, R2, 0x410 ;  /* 0x0000041002027836 */ /* 0x002fe20000000000 */
[----:B------:R-:W-:Y:S01]  /*2450*/  @!PT LDS RZ, [RZ] ;  /* 0x00000000fffff984 */ /* 0x000fe20000000800 */
[----:B------:R-:W-:Y:S01]  /*2460*/  @!PT LDS RZ, [RZ] ;  /* 0x00000000fffff984 */ /* 0x000fe20000000800 */
[----:B------:R-:W-:Y:S01]  /*2470*/  @!PT LDS RZ, [RZ] ;  /* 0x00000000fffff984 */ /* 0x000fe20000000800 */
[----:B------:R-:W-:Y:S01]  /*2480*/  @!PT LDS RZ, [RZ] ;  /* 0x00000000fffff984 */ /* 0x000fe20000000800 */
[----:B------:R1:W-:Y:S06]  /*2490*/  MEMBAR.ALL.CTA ;  /* 0x0000000000007992 */ /* 0x0003ec0000008000 */
[----:B-1----:R-:W1:Y:S01]  /*24a0*/  FENCE.VIEW.ASYNC.S ;  /* 0x00000000000073c6 */ /* 0x002e620000000000 */
[----:B------:R-:W-:-:S04]  /*24b0*/  PRMT R2, RZ, 0x654, R2 ;  /* 0x00000654ff027816 */ /* 0x000fc80000000002 */
[----:B-1----:R1:W-:Y:S01]  /*24c0*/  SYNCS.ARRIVE.TRANS64.RED.A1T0 RZ, [R2+URZ], RZ ;  /* 0x000000ff02ff79a7 */ /* 0x0023e200081004ff */
[----:B--2---:R-:W-:-:S13]  /*24d0*/  LOP3.LUT P2, RZ, R6, 0x1, RZ, 0xc0, !PT ;  /* 0x0000000106ff7812 */ /* 0x004fda000784c0ff */
[----:B------:R-:W-:Y:S01]  /*24e0*/  @P2 SHF.R.U32.HI R3, RZ, 0x10, R5 ;  /* 0x00000010ff032819 */ /* 0x000fe20000011605 */
[----:B------:R-:W-:Y:S01]  /*24f0*/  VOTEU.ANY UP0, P2 ;  /* 0x0000000000ff7886 */ /* 0x000fe20001000100 */
[----:B------:R-:W-:Y:S02]  /*2500*/  @P2 MOV R11, R4 ;  /* 0x00000004000b2202 */ /* 0x000fe40000000f00 */
[----:B------:R-:W-:Y:S02]  /*2510*/  @P2 R2UR.BROADCAST UR5, R3 ;  /* 0x00000000030522ca */ /* 0x000fe400008e0000 */
[----:B------:R-:W-:-:S11]  /*2520*/  @P2 LOP3.LUT R8, R5, 0xffff, RZ, 0xc0, !PT ;  /* 0x0000ffff05082812 */ /* 0x000fd600078ec0ff */
[----:B------:R-:W-:Y:S01]  /*2530*/  @UP0 UMOV UR36, UR5 ;  /* 0x0000000500240c82 */ /* 0x000fe20008000000 */
[----:B-1----:R-:W-:Y:S05]  /*2540*/  @!P0 BRA `(.L_x_34) ;  /* 0x0000000000b88947 */ /* 0x002fea0003800000 */
[----:B------:R-:W4:Y:S01]  /*2550*/  LDC.64 R4, c[0x0][0xb18] ;  /* 0x0002c600ff047b82 */ /* 0x000f220000000a00 */
[----:B------:R-:W-:-:S07]  /*2560*/  ISETP.NE.AND P3, PT, R22, 0x1, PT ;  /* 0x000000011600780c */ /* 0x000fce0003f65270 */
[----:B------:R-:W1:Y:S08]  /*2570*/  LDC.64 R6, c[0x0][0xb10] ;  /* 0x0002c400ff067b82 */ /* 0x000e700000000a00 */
[----:B------:R-:W2:Y:S08]  /*2580*/  LDC R16, c[0x0][0xb20] ;  /* 0x0002c800ff107b82 */ /* 0x000eb00000000800 */
[----:B------:R-:W3:Y:S01]  /*2590*/  LDC R18, c[0x0][0xb0c] ;  /* 0x0002c300ff127b82 */ /* 0x000ee20000000800 */
[----:B----4-:R-:W-:Y:S01]  /*25a0*/  IMAD.HI.U32 R17, R0, R5, RZ ;  /* 0x0000000500117227 */ /* 0x010fe200078e00ff */
[----:B------:R-:W-:-:S03]  /*25b0*/  ISETP.NE.AND P0, PT, R4, 0x1, PT ;  /* 0x000000010400780c */ /* 0x000fc60003f05270 */
[----:B------:R-:W-:-:S03]  /*25c0*/  IMAD.HI.U32 R5, R8, R5, RZ ;  /* 0x0000000508057227 */ /* 0x000fc600078e00ff */
[----:B------:R-:W4:Y:S01]  /*25d0*/  LDC.64 R2, c[0x0][0xb28] ;  /* 0x0002ca00ff027b82 */ /* 0x000f220000000a00 */
[----:B-1----:R-:W-:-:S04]  /*25e0*/  IMAD.HI.U32 R20, R9, R6, RZ ;  /* 0x0000000609147227 */ /* 0x002fc800078e00ff */
[----:B------:R-:W-:Y:S01]  /*25f0*/  IMAD.HI.U32 R24, R11, R6, RZ ;  /* 0x000000060b187227 */ /* 0x000fe200078e00ff */
[----:B------:R-:W-:Y:S02]  /*2600*/  SHF.R.U32.HI R20, RZ, R7, R20 ;  /* 0x00000007ff147219 */ /* 0x000fe40000011614 */
[-C--:B--2---:R-:W-:Y:S02]  /*2610*/  SHF.R.U32.HI R17, RZ, R16.reuse, R17 ;  /* 0x00000010ff117219 */ /* 0x084fe40000011611 */
[----:B------:R-:W-:Y:S02]  /*2620*/  SHF.R.U32.HI R5, RZ, R16, R5 ;  /* 0x00000010ff057219 */ /* 0x000fe40000011605 */
[----:B------:R-:W-:Y:S02]  /*2630*/  SEL R17, R0, R17, !P0 ;  /* 0x0000001100117207 */ /* 0x000fe40004000000 */
[----:B------:R-:W-:Y:S02]  /*2640*/  SHF.R.U32.HI R24, RZ, R7, R24 ;  /* 0x00000007ff187219 */ /* 0x000fe40000011618 */
[----:B---3--:R-:W-:-:S02]  /*2650*/  ISETP.NE.AND P1, PT, R18, 0x1, PT ;  /* 0x000000011200780c */ /* 0x008fc40003f25270 */
[----:B------:R-:W-:Y:S02]  /*2660*/  SEL R5, R8, R5, !P0 ;  /* 0x0000000508057207 */ /* 0x000fe40004000000 */
[----:B------:R-:W-:Y:S02]  /*2670*/  SEL R19, R9, R20, !P1 ;  /* 0x0000001409137207 */ /* 0x000fe40004800000 */
[----:B------:R-:W-:Y:S01]  /*2680*/  SEL R7, R11, R24, !P1 ;  /* 0x000000180b077207 */ /* 0x000fe20004800000 */
[----:B----4-:R-:W-:-:S04]  /*2690*/  IMAD.HI.U32 R20, R17, R2, RZ ;  /* 0x0000000211147227 */ /* 0x010fc800078e00ff */
[----:B------:R-:W-:Y:S01]  /*26a0*/  IMAD.HI.U32 R6, R19, R2, RZ ;  /* 0x0000000213067227 */ /* 0x000fe200078e00ff */
[----:B------:R-:W-:-:S04]  /*26b0*/  @P3 SHF.R.U32.HI R17, RZ, R3, R20 ;  /* 0x00000003ff113219 */ /* 0x000fc80000011614 */
[----:B------:R-:W-:Y:S01]  /*26c0*/  @P3 SHF.R.U32.HI R19, RZ, R3, R6 ;  /* 0x00000003ff133219 */ /* 0x000fe20000011606 */
[----:B------:R-:W-:-:S04]  /*26d0*/  IMAD R17, R22, R17, RZ ;  /* 0x0000001116117224 */ /* 0x000fc800078e02ff */
[----:B------:R-:W-:Y:S01]  /*26e0*/  IMAD R6, R22, R19, RZ ;  /* 0x0000001316067224 */ /* 0x000fe200078e02ff */
[C---:B------:R-:W-:Y:S02]  /*26f0*/  ISETP.GE.AND P0, PT, R5.reuse, R17, PT ;  /* 0x000000110500720c */ /* 0x040fe40003f06270 */
[----:B------:R-:W-:Y:S02]  /*2700*/  IADD3 R17, PT, PT, -R5, RZ, RZ ;  /* 0x000000ff05117210 */ /* 0x000fe40007ffe1ff */
[----:B------:R-:W-:Y:S01]  /*2710*/  ISETP.GE.OR P0, PT, R7, R6, P0 ;  /* 0x000000060700720c */ /* 0x000fe20000706670 */
[----:B------:R-:W-:-:S04]  /*2720*/  IMAD.HI.U32 R6, R5, R2, RZ ;  /* 0x0000000205067227 */ /* 0x000fc800078e00ff */
[----:B------:R-:W-:Y:S01]  /*2730*/  IMAD R8, R4, R17, R8 ;  /* 0x0000001104087224 */ /* 0x000fe200078e0208 */
[----:B------:R-:W-:-:S04]  /*2740*/  SHF.R.U32.HI R6, RZ, R3, R6 ;  /* 0x00000003ff067219 */ /* 0x000fc80000011606 */
[----:B------:R-:W-:-:S03]  /*2750*/  SEL R6, R5, R6, !P3 ;  /* 0x0000000605067207 */ /* 0x000fc60005800000 */
[----:B------:R-:W-:-:S04]  /*2760*/  @!P0 IMAD.HI.U32 R16, R7, R2, RZ ;  /* 0x0000000207108227 */ /* 0x000fc800078e00ff */
[----:B------:R-:W-:Y:S01]  /*2770*/  IMAD.MOV R2, RZ, RZ, -R6 ;  /* 0x000000ffff027224 */ /* 0x000fe200078e0a06 */
[----:B------:R-:W-:-:S03]  /*2780*/  @!P0 SHF.R.U32.HI R16, RZ, R3, R16 ;  /* 0x00000003ff108219 */ /* 0x000fc60000011610 */
[----:B------:R-:W-:Y:S01]  /*2790*/  IMAD R2, R22, R2, R5 ;  /* 0x0000000216027224 */ /* 0x000fe200078e0205 */
[----:B------:R-:W-:-:S05]  /*27a0*/  @!P0 SEL R3, R7, R16, !P3 ;  /* 0x0000001007038207 */ /* 0x000fca0005800000 */
[--C-:B------:R-:W-:Y:S02]  /*27b0*/  @!P0 IMAD.IADD R6, R6, 0x1, -R3.reuse ;  /* 0x0000000106068824 */ /* 0x100fe400078e0a03 */
[----:B------:R-:W-:Y:S01]  /*27c0*/  @!P0 IMAD R3, R2, R19, R3 ;  /* 0x0000001302038224 */ /* 0x000fe200078e0203 */
[----:B------:R-:W-:Y:S01]  /*27d0*/  IADD3 R2, PT, PT, -R7, RZ, RZ ;  /* 0x000000ff07027210 */ /* 0x000fe20007ffe1ff */
[----:B------:R-:W-:Y:S02]  /*27e0*/  @!P0 IMAD R5, R22, R6, R7 ;  /* 0x0000000616058224 */ /* 0x000fe400078e0207 */
[----:B------:R-:W-:Y:S02]  /*27f0*/  @!P0 IMAD.MOV.U32 R7, RZ, RZ, R3 ;  /* 0x000000ffff078224 */ /* 0x000fe400078e0003 */
[----:B------:R-:W-:Y:S02]  /*2800*/  IMAD R2, R18, R2, R11 ;  /* 0x0000000212027224 */ /* 0x000fe400078e020b */
[----:B------:R-:W-:-:S02]  /*2810*/  IMAD R8, R5, R4, R8 ;  /* 0x0000000405087224 */ /* 0x000fc400078e0208 */
[----:B------:R-:W-:Y:S02]  /*2820*/  IMAD R11, R7, R18, R2 ;  /* 0x00000012070b7224 */ /* 0x000fe400078e0202 */
.L_x_34:
[----:B------:R-:W1:Y:S02]  /*2830*/  LDCU UR5, c[0x0][0xb30] ;  /* 0x00016600ff0577ac */ /* 0x000e640008000800 */
[----:B-1----:R-:W-:-:S09]  /*2840*/  UISETP.NE.AND UP0, UPT, UR5, 0x1, UPT ;  /* 0x000000010500788c */ /* 0x002fd2000bf05270 */
[----:B------:R-:W-:Y:S05]  /*2850*/  BRA.U UP0, `(.L_x_35) ;  /* 0x0000000100407547 */ /* 0x000fea000b800000 */
[----:B------:R-:W1:Y:S08]  /*2860*/  LDC.64 R4, c[0x0][0xb10] ;  /* 0x0002c400ff047b82 */ /* 0x000e700000000a00 */
[----:B------:R-:W2:Y:S08]  /*2870*/  LDC.64 R2, c[0x0][0xb18] ;  /* 0x0002c600ff027b82 */ /* 0x000eb00000000a00 */
[----:B------:R-:W3:Y:S08]  /*2880*/  LDC R6, c[0x0][0xb20] ;  /* 0x0002c800ff067b82 */ /* 0x000ef00000000800 */
[----:B------:R-:W4:Y:S01]  /*2890*/  LDC R16, c[0x0][0xb0c] ;  /* 0x0002c300ff107b82 */ /* 0x000f220000000800 */
[----:B-1----:R-:W-:-:S05]  /*28a0*/  IMAD.HI.U32 R4, R11, R4, RZ ;  /* 0x000000040b047227 */ /* 0x002fca00078e00ff */
[----:B------:R-:W-:Y:S01]  /*28b0*/  SHF.R.U32.HI R4, RZ, R5, R4 ;  /* 0x00000005ff047219 */ /* 0x000fe20000011604 */
[----:B--2---:R-:W-:Y:S01]  /*28c0*/  IMAD.HI.U32 R3, R8, R3, RZ ;  /* 0x0000000308037227 */ /* 0x004fe200078e00ff */
[----:B------:R-:W-:-:S04]  /*28d0*/  ISETP.NE.AND P0, PT, R2, 0x1, PT ;  /* 0x000000010200780c */ /* 0x000fc80003f05270 */
[----:B---3--:R-:W-:-:S04]  /*28e0*/  SHF.R.U32.HI R3, RZ, R6, R3 ;  /* 0x00000006ff037219 */ /* 0x008fc80000011603 */
[----:B------:R-:W-:Y:S02]  /*28f0*/  SEL R3, R8, R3, !P0 ;  /* 0x0000000308037207 */ /* 0x000fe40004000000 */
[----:B----4-:R-:W-:-:S04]  /*2900*/  ISETP.NE.AND P1, PT, R16, 0x1, PT ;  /* 0x000000011000780c */ /* 0x010fc80003f25270 */
[----:B------:R-:W-:-:S05]  /*2910*/  SEL R4, R11, R4, !P1 ;  /* 0x000000040b047207 */ /* 0x000fca0004800000 */
[----:B------:R-:W-:Y:S02]  /*2920*/  IMAD.IADD R5, R3, 0x1, -R4 ;  /* 0x0000000103057824 */ /* 0x000fe400078e0a04 */
[----:B------:R-:W-:Y:S02]  /*2930*/  IMAD.IADD R3, R4, 0x1, -R3 ;  /* 0x0000000104037824 */ /* 0x000fe400078e0a03 */
[----:B------:R-:W-:Y:S02]  /*2940*/  IMAD R11, R5, R16, R11 ;  /* 0x00000010050b7224 */ /* 0x000fe400078e020b */
[----:B------:R-:W-:-:S07]  /*2950*/  IMAD R8, R3, R2, R8 ;  /* 0x0000000203087224 */ /* 0x000fce00078e0208 */
.L_x_35:
[----:B------:R-:W-:Y:S01]  /*2960*/  VIADD R14, R14, 0x1 ;  /* 0x000000010e0e7836 */ /* 0x000fe20000000000 */
[----:B------:R-:W-:Y:S01]  /*2970*/  PLOP3.LUT P1, PT, PT, PT, PT, 0x80, 0x8 ;  /* 0x000000000008781c */ /* 0x000fe20003f2f070 */
[----:B------:R-:W-:Y:S02]  /*2980*/  IMAD.IADD R71, R11, 0x1, R68 ;  /* 0x000000010b477824 */ /* 0x000fe400078e0244 */
[----:B------:R-:W-:Y:S01]  /*2990*/  IMAD.IADD R69, R8, 0x1, R61 ;  /* 0x0000000108457824 */ /* 0x000fe200078e023d */
[----:B------:R-:W-:-:S04]  /*29a0*/  ISETP.NE.AND P0, PT, R14, 0x2, PT ;  /* 0x000000020e00780c */ /* 0x000fc80003f05270 */
[----:B------:R-:W-:Y:S02]  /*29b0*/  SEL R2, RZ, 0x1, P0 ;  /* 0x00000001ff027807 */ /* 0x000fe40000000000 */
[----:B------:R-:W-:Y:S02]  /*29c0*/  SEL R14, R14, RZ, P0 ;  /* 0x000000ff0e0e7207 */ /* 0x000fe40000000000 */
[----:B------:R-:W-:Y:S01]  /*29d0*/  LOP3.LUT R13, R13, R2, RZ, 0x3c, !PT ;  /* 0x000000020d0d7212 */ /* 0x000fe200078e3cff */
[----:B------:R-:W-:Y:S05]  /*29e0*/  @P2 BRA `(.L_x_36) ;  /* 0xfffffff000942947 */ /* 0x000fea000383ffff */
[----:B----4-:R-:W-:Y:S01]  /*29f0*/  HFMA2 R0, -RZ, RZ, 0, 0 ;  /* 0x00000000ff007431 */ /* 0x010fe200000001ff */
[----:B------:R-:W-:-:S12]  /*2a00*/  UIADD3 UR4, UPT, UPT, UR4, 0x1f0, URZ ;  /* 0x000001f004047890 */ /* 0x000fd8000fffe0ff */
.L_x_39:
[----:B------:R-:W-:Y:S01]  /*2a10*/  ULEA UR5, UR14, UR4, 0x3 ;  /* 0x000000040e057291 */ /* 0x000fe2000f8e18ff */
[----:B-1----:R-:W-:-:S08]  /*2a20*/  SHF.L.U32 R3, R15, 0x1f, RZ ;  /* 0x0000001f0f037819 */ /* 0x002fd000000006ff */
[----:B------:R-:W1:Y:S02]  /*2a30*/  SYNCS.PHASECHK.TRANS64.TRYWAIT P0, [UR5], R3 ;  /* 0x00000003ff0075a7 */ /* 0x000e640008001105 */
[----:B-1----:R-:W-:Y:S05]  /*2a40*/  @!P0 BRA `(.L_x_37) ;  /* 0x0000003c00688947 */ /* 0x002fea0003800000 */
.L_x_97:
[----:B------:R-:W-:-:S04]  /*2a50*/  UIADD3 UR6, UPT, UPT, UR14, 0x1, URZ ;  /* 0x000000010e067890 */ /* 0x000fc8000fffe0ff */
[----:B------:R-:W-:-:S04]  /*2a60*/  UISETP.NE.AND UP0, UPT, UR6, 0x3e, UPT ;  /* 0x0000003e0600788c */ /* 0x000fc8000bf05270 */
[----:B------:R-:W-:Y:S02]  /*2a70*/  USEL UR7, URZ, 0x1, UP0 ;  /* 0x00000001ff077887 */ /* 0x000fe40008000000 */
[----:B------:R-:W-:-:S04]  /*2a80*/  USEL UR6, UR6, URZ, UP0 ;  /* 0x000000ff06067287 */ /* 0x000fc80008000000 */
[----:B------:R-:W-:Y:S01]  /*2a90*/  ULEA UR5, UR6, UR4, 0x3 ;  /* 0x0000000406057291 */ /* 0x000fe2000f8e18ff */
[----:B------:R-:W-:-:S04]  /*2aa0*/  LOP3.LUT R15, R15, UR7, RZ, 0x3c, !PT ;  /* 0x000000070f0f7c12 */ /* 0x000fc8000f8e3cff */
[----:B-1----:R-:W-:-:S04]  /*2ab0*/  SHF.L.U32 R3, R15, 0x1f, RZ ;  /* 0x0000001f0f037819 */ /* 0x002fc800000006ff */
[----:B------:R-:W1:Y:S02]  /*2ac0*/  SYNCS.PHASECHK.TRANS64.TRYWAIT P0, [UR5], R3 ;  /* 0x00000003ff0075a7 */ /* 0x000e640008001105 */
[----:B-1----:R-:W-:Y:S05]  /*2ad0*/  @!P0 BRA `(.L_x_38) ;  /* 0x0000003c005c8947 */ /* 0x002fea0003800000 */
.L_x_99:
[----:B------:R-:W-:Y:S01]  /*2ae0*/  VIADD R0, R0, 0x2 ;  /* 0x0000000200007836 */ /* 0x000fe20000000000 */
[----:B------:R-:W-:-:S04]  /*2af0*/  UIADD3 UR14, UPT, UPT, UR6, 0x1, URZ ;  /* 0x00000001060e7890 */ /* 0x000fc8000fffe0ff */
[----:B------:R-:W-:Y:S01]  /*2b00*/  ISETP.NE.AND P0, PT, R0, 0x3e, PT ;  /* 0x0000003e0000780c */ /* 0x000fe20003f05270 */
[----:B------:R-:W-:-:S04]  /*2b10*/  UISETP.NE.AND UP0, UPT, UR14, 0x3e, UPT ;  /* 0x0000003e0e00788c */ /* 0x000fc8000bf05270 */
[----:B------:R-:W-:Y:S02]  /*2b20*/  USEL UR7, URZ, 0x1, UP0 ;  /* 0x00000001ff077887 */ /* 0x000fe40008000000 */
[----:B------:R-:W-:-:S04]  /*2b30*/  USEL UR14, UR14, URZ, UP0 ;  /* 0x000000ff0e0e7287 */ /* 0x000fc80008000000 */
[----:B------:R-:W-:Y:S02]  /*2b40*/  LOP3.LUT R15, R15, UR7, RZ, 0x3c, !PT ;  /* 0x000000070f0f7c12 */ /* 0x000fe4000f8e3cff */
[----:B------:R-:W-:Y:S06]  /*2b50*/  @!P0 EXIT ;  /* 0x000000000000894d */ /* 0x000fec0003800000 */
[----:B------:R-:W-:Y:S05]  /*2b60*/  BRA `(.L_x_39) ;  /* 0xfffffffc00a87947 */ /* 0x000fea000383ffff */
.L_x_18:
[----:B------:R-:W-:-:S04]  /*2b70*/  UISETP.NE.AND UP1, UPT, UR37, URZ, UPT ;  /* 0x000000ff2500728c */ /* 0x000fc8000bf25270 */
[----:B------:R-:W-:-:S09]  /*2b80*/  UISETP.NE.OR UP1, UPT, UR8, 0x1, UP1 ;  /* 0x000000010800788c */ /* 0x000fd20008f25670 */
[----:B------:R-:W-:Y:S05]  /*2b90*/  BRA.U UP1, `(.L_x_40) ;  /* 0x0000000501487547 */ /* 0x000fea000b800000 */
[----:B------:R-:W-:Y:S01]  /*2ba0*/  ISETP.NE.AND P2, PT, R2, RZ, PT ;  /* 0x000000ff0200720c */ /* 0x000fe20003f45270 */
[----:B------:R-:W-:Y:S01]  /*2bb0*/  IMAD.MOV.U32 R12, RZ, RZ, 0x1 ;  /* 0x00000001ff0c7424 */ /* 0x000fe200078e00ff */
[----:B------:R-:W-:Y:S02]  /*2bc0*/  CS2R R10, SRZ ;  /* 0x00000000000a7805 */ /* 0x000fe4000001ff00 */
[----:B------:R-:W-:Y:S01]  /*2bd0*/  CS2R R8, SRZ ;  /* 0x0000000000087805 */ /* 0x000fe2000001ff00 */
[----:B------:R-:W-:Y:S01]  /*2be0*/  UMOV UR4, 0x400 ;  /* 0x0000040000047882 */ /* 0x000fe20000000000 */
[----:B------:R-:W-:Y:S01]  /*2bf0*/  UMOV UR6, URZ ;  /* 0x000000ff00067c82 */ /* 0x000fe20008000000 */
[----:B------:R-:W-:-:S12]  /*2c00*/  ULEA UR37, UR37, UR4, 0x18 ;  /* 0x0000000425257291 */ /* 0x000fd8000f8ec0ff */
.L_x_44:
[----:B------:R-:W-:Y:S02]  /*2c10*/  LEA R0, R8, UR37, 0x3 ;  /* 0x0000002508007c11 */ /* 0x000fe4000f8e18ff */
[----:B------:R-:W-:-:S03]  /*2c20*/  SHF.L.U32 R5, R9, 0x1f, RZ ;  /* 0x0000001f09057819 */ /* 0x000fc600000006ff */
[----:B------:R-:W-:Y:S01]  /*2c30*/  VIADD R4, R0, 0x470 ;  /* 0x0000047000047836 */ /* 0x000fe20000000000 */
[----:B------:R-:W1:Y:S02]  /*2c40*/  SYNCS.PHASECHK.TRANS64.TRYWAIT P0, [R0+URZ+0x460], R5 ;  /* 0x00046005000075a7 */ /* 0x000e6400080011ff */
[----:B-1----:R-:W-:Y:S05]  /*2c50*/  @!P0 BRA `(.L_x_41) ;  /* 0x0000003c00148947 */ /* 0x002fea0003800000 */
.L_x_100:
[----:B------:R-:W-:Y:S01]  /*2c60*/  ULEA UR5, UR6, UR37, 0x3 ;  /* 0x0000002506057291 */ /* 0x000fe2000f8e18ff */
[----:B------:R-:W-:Y:S02]  /*2c70*/  PRMT R4, RZ, 0x654, R4 ;  /* 0x00000654ff047816 */ /* 0x000fe40000000004 */
[----:B-1----:R-:W-:Y:S01]  /*2c80*/  SHF.L.U32 R5, R12, 0x1f, RZ ;  /* 0x0000001f0c057819 */ /* 0x002fe200000006ff */
[----:B------:R-:W-:Y:S01]  /*2c90*/  UIADD3 UR4, UPT, UPT, UR5, 0x400, URZ ;  /* 0x0000040005047890 */ /* 0x000fe2000fffe0ff */
[----:B------:R1:W-:Y:S05]  /*2ca0*/  SYNCS.ARRIVE.TRANS64.RED.A1T0 RZ, [R4+URZ], RZ ;  /* 0x000000ff04ff79a7 */ /* 0x0003ea00081004ff */
[----:B------:R-:W-:Y:S01]  /*2cb0*/  IMAD.U32 R7, RZ, RZ, UR4 ;  /* 0x00000004ff077e24 */ /* 0x000fe2000f8e00ff */
[----:B------:R-:W2:Y:S04]  /*2cc0*/  SYNCS.PHASECHK.TRANS64.TRYWAIT P0, [UR5+0x410], R5 ;  /* 0x00041005ff0075a7 */ /* 0x000ea80008001105 */
[----:B------:R-:W-:Y:S01]  /*2cd0*/  PRMT R6, R2, 0x654, R7 ;  /* 0x0000065402067816 */ /* 0x000fe20000000007 */
[----:B-1----:R-:W-:Y:S01]  /*2ce0*/  @!P2 IMAD.MOV.U32 R4, RZ, RZ, 0x10 ;  /* 0x00000010ff04a424 */ /* 0x002fe200078e00ff */
[----:B--2---:R-:W-:Y:S06]  /*2cf0*/  @!P0 BRA `(.L_x_42) ;  /* 0x0000003c00008947 */ /* 0x004fec0003800000 */
.L_x_102:
[----:B------:R-:W-:Y:S01]  /*2d00*/  ULEA UR4, UR6, UR37, 0x4 ;  /* 0x0000002506047291 */ /* 0x000fe2000f8e20ff */
[----:B------:R-:W-:Y:S01]  /*2d10*/  SEL R3, R6, R3, !P2 ;  /* 0x0000000306037207 */ /* 0x000fe20005000000 */
[----:B------:R-:W-:Y:S01]  /*2d20*/  UIADD3 UR5, UPT, UPT, UR5, 0x400, URZ ;  /* 0x0000040005057890 */ /* 0x000fe2000fffe0ff */
[----:B-1----:R-:W-:Y:S01]  /*2d30*/  LEA R0, R11, UR37, 0x3 ;  /* 0x000000250b007c11 */ /* 0x002fe2000f8e18ff */
[----:B------:R-:W-:Y:S01]  /*2d40*/  UIADD3 UR4, UPT, UPT, UR4, 0x490, URZ ;  /* 0x0000049004047890 */ /* 0x000fe2000fffe0ff */
[----:B------:R-:W-:Y:S01]  /*2d50*/  SHF.L.U32 R5, R10, 0x1f, RZ ;  /* 0x0000001f0a057819 */ /* 0x000fe200000006ff */
[----:B------:R1:W-:Y:S01]  /*2d60*/  @!P2 SYNCS.ARRIVE.TRANS64.RED RZ, [R3+URZ], R4 ;  /* 0x0000000403ffa9a7 */ /* 0x0003e200080004ff */
[----:B------:R-:W-:Y:S01]  /*2d70*/  UIADD3 UR6, UPT, UPT, UR6, 0x1, URZ ;  /* 0x0000000106067890 */ /* 0x000fe2000fffe0ff */
[----:B------:R-:W-:-:S03]  /*2d80*/  VIADD R8, R8, 0x1 ;  /* 0x0000000108087836 */ /* 0x000fc60000000000 */
[----:B------:R-:W-:Y:S02]  /*2d90*/  UISETP.NE.AND UP0, UPT, UR6, 0x2, UPT ;  /* 0x000000020600788c */ /* 0x000fe4000bf05270 */
[----:B------:R-:W-:Y:S06]  /*2da0*/  UGETNEXTWORKID.BROADCAST [UR4], [UR5] ;  /* 0x00000000040073ca */ /* 0x000fec0008000100 */
[----:B------:R-:W-:Y:S01]  /*2db0*/  USEL UR4, URZ, 0x1, UP0 ;  /* 0x00000001ff047887 */ /* 0x000fe20008000000 */
[----:B------:R-:W-:Y:S01]  /*2dc0*/  ISETP.NE.AND P0, PT, R8, 0x2, PT ;  /* 0x000000020800780c */ /* 0x000fe20003f05270 */
[----:B------:R-:W-:Y:S01]  /*2dd0*/  USEL UR6, UR6, URZ, UP0 ;  /* 0x000000ff06067287 */ /* 0x000fe20008000000 */
[----:B------:R-:W2:Y:S03]  /*2de0*/  SYNCS.PHASECHK.TRANS64.TRYWAIT P1, [R0+URZ+0x400], R5 ;  /* 0x00040005000075a7 */ /* 0x000ea600080211ff */
[----:B------:R-:W-:Y:S01]  /*2df0*/  LOP3.LUT R12, R12, UR4, RZ, 0x3c, !PT ;  /* 0x000000040c0c7c12 */ /* 0x000fe2000f8e3cff */
[----:B-12---:R-:W-:Y:S07]  /*2e00*/  @!P1 BRA `(.L_x_43) ;  /* 0x0000003800d49947 */ /* 0x006fee0003800000 */
.L_x_103:
[C---:B------:R-:W-:Y:S01]  /*2e10*/  LEA R4, R11.reuse, UR37, 0x4 ;  /* 0x000000250b047c11 */ /* 0x040fe2000f8e20ff */
[----:B-1----:R-:W-:Y:S01]  /*2e20*/  VIADD R0, R0, 0x410 ;  /* 0x0000041000007836 */ /* 0x002fe20000000000 */
[----:B------:R-:W-:Y:S01]  /*2e30*/  SEL R8, R8, RZ, P0 ;  /* 0x000000ff08087207 */ /* 0x000fe20000000000 */
[----:B------:R-:W-:-:S03]  /*2e40*/  VIADD R11, R11, 0x1 ;  /* 0x000000010b0b7836 */ /* 0x000fc60000000000 */
[----:B------:R-:W1:Y:S01]  /*2e50*/  LDS.128 R4, [R4+0x490] ;  /* 0x0004900004047984 */ /* 0x000e620000000c00 */
[----:B------:R-:W-:Y:S02]  /*2e60*/  PRMT R0, RZ, 0x654, R0 ;  /* 0x00000654ff007816 */ /* 0x000fe40000000000 */
[C---:B------:R-:W-:Y:S01]  /*2e70*/  ISETP.NE.AND P1, PT, R11.reuse, 0x2, PT ;  /* 0x000000020b00780c */ /* 0x040fe20003f25270 */
[----:B------:R-:W-:Y:S01]  /*2e80*/  @!PT LDS RZ, [RZ] ;  /* 0x00000000fffff984 */ /* 0x000fe20000000800 */
[----:B------:R-:W-:Y:S01]  /*2e90*/  @!PT LDS RZ, [RZ] ;  /* 0x00000000fffff984 */ /* 0x000fe20000000800 */
[----:B------:R-:W-:Y:S01]  /*2ea0*/  @!PT LDS RZ, [RZ] ;  /* 0x00000000fffff984 */ /* 0x000fe20000000800 */
[----:B------:R-:W-:Y:S01]  /*2eb0*/  @!PT LDS RZ, [RZ] ;  /* 0x00000000fffff984 */ /* 0x000fe20000000800 */
[----:B------:R2:W-:Y:S06]  /*2ec0*/  MEMBAR.ALL.CTA ;  /* 0x0000000000007992 */ /* 0x0005ec0000008000 */
[----:B--2---:R-:W2:Y:S01]  /*2ed0*/  FENCE.VIEW.ASYNC.S ;  /* 0x00000000000073c6 */ /* 0x004ea20000000000 */
[----:B------:R-:W-:Y:S01]  /*2ee0*/  SEL R11, R11, RZ, P1 ;  /* 0x000000ff0b0b7207 */ /* 0x000fe20000800000 */
[----:B--2---:R2:W-:Y:S01]  /*2ef0*/  SYNCS.ARRIVE.TRANS64.RED.A1T0 RZ, [R0+URZ], RZ ;  /* 0x000000ff00ff79a7 */ /* 0x0045e200081004ff */
[----:B-1----:R-:W-:-:S02]  /*2f00*/  LOP3.LUT P3, RZ, R6, 0x1, RZ, 0xc0, !PT ;  /* 0x0000000106ff7812 */ /* 0x002fc4000786c0ff */
[----:B------:R-:W-:-:S04]  /*2f10*/  SEL R5, RZ, 0x1, P1 ;  /* 0x00000001ff057807 */ /* 0x000fc80000800000 */
[----:B------:R-:W-:Y:S02]  /*2f20*/  LOP3.LUT R10, R10, R5, RZ, 0x3c, !PT ;  /* 0x000000050a0a7212 */ /* 0x000fe400078e3cff */
[----:B--2---:R-:W-:-:S04]  /*2f30*/  SEL R0, RZ, 0x1, P0 ;  /* 0x00000001ff007807 */ /* 0x004fc80000000000 */
[----:B------:R-:W-:Y:S01]  /*2f40*/  LOP3.LUT R9, R9, R0, RZ, 0x3c, !PT ;  /* 0x0000000009097212 */ /* 0x000fe200078e3cff */
[----:B------:R-:W-:Y:S06]  /*2f50*/  @P3 BRA `(.L_x_44) ;  /* 0xfffffffc002c3947 */ /* 0x000fec000383ffff */
[----:B------:R-:W-:Y:S01]  /*2f60*/  ULEA UR5, UR6, UR37, 0x3 ;  /* 0x0000002506057291 */ /* 0x000fe2000f8e18ff */
[----:B------:R-:W-:-:S08]  /*2f70*/  SHF.L.U32 R3, R12, 0x1f, RZ ;  /* 0x0000001f0c037819 */ /* 0x000fd000000006ff */
[----:B------:R-:W1:Y:S02]  /*2f80*/  SYNCS.PHASECHK.TRANS64 P0, [UR5+0x410], R3 ;  /* 0x00041003ff0075a7 */ /* 0x000e640008001005 */
[----:B-1----:R-:W-:Y:S05]  /*2f90*/  @P0 BRA `(.L_x_45) ;  /* 0x0000000000080947 */ /* 0x002fea0003800000 */
[----:B------:R-:W1:Y:S02]  /*2fa0*/  SYNCS.PHASECHK.TRANS64.TRYWAIT P0, [UR5+0x410], R3 ;  /* 0x00041003ff0075a7 */ /* 0x000e640008001105 */
[----:B-1----:R-:W-:Y:S05]  /*2fb0*/  @!P0 BRA `(.L_x_46) ;  /* 0x00000038007c8947 */ /* 0x002fea0003800000 */
.L_x_45:
[----:B------:R-:W-:-:S04]  /*2fc0*/  UIADD3 UR4, UPT, UPT, UR6, 0x1, URZ ;  /* 0x0000000106047890 */ /* 0x000fc8000fffe0ff */
[----:B------:R-:W-:-:S04]  /*2fd0*/  UISETP.NE.AND UP0, UPT, UR4, 0x2, UPT ;  /* 0x000000020400788c */ /* 0x000fc8000bf05270 */
[----:B------:R-:W-:Y:S02]  /*2fe0*/  USEL UR7, URZ, 0x1, UP0 ;  /* 0x00000001ff077887 */ /* 0x000fe40008000000 */
[----:B------:R-:W-:-:S04]  /*2ff0*/  USEL UR4, UR4, URZ, UP0 ;  /* 0x000000ff04047287 */ /* 0x000fc80008000000 */
[----:B------:R-:W-:Y:S01]  /*3000*/  ULEA UR4, UR4, UR37, 0x3 ;  /* 0x0000002504047291 */ /* 0x000fe2000f8e18ff */
[----:B-1----:R-:W-:-:S04]  /*3010*/  LOP3.LUT R3, R12, UR7, RZ, 0x3c, !PT ;  /* 0x000000070c037c12 */ /* 0x002fc8000f8e3cff */
[----:B------:R-:W-:-:S04]  /*3020*/  SHF.L.U32 R0, R3, 0x1f, RZ ;  /* 0x0000001f03007819 */ /* 0x000fc800000006ff */
[----:B------:R-:W1:Y:S02]  /*3030*/  SYNCS.PHASECHK.TRANS64 P0, [UR4+0x410], R0 ;  /* 0x00041000ff0075a7 */ /* 0x000e640008001004 */
[----:B-1----:R-:W-:Y:S05]  /*3040*/  @P0 EXIT ;  /* 0x000000000000094d */ /* 0x002fea0003800000 */
[----:B------:R-:W-:Y:S02]  /*3050*/  SHF.L.U32 R3, R3, 0x1f, RZ ;  /* 0x0000001f03037819 */ /* 0x000fe400000006ff */
[----:B------:R-:W-:-:S07]  /*3060*/  MOV R0, UR4 ;  /* 0x0000000400007c02 */ /* 0x000fce0008000f00 */
.L_x_47:
[----:B-1----:R1:W2:Y:S02]  /*3070*/  SYNCS.PHASECHK.TRANS64.TRYWAIT P0, [R0+URZ+0x410], R3 ;  /* 0x00041003000075a7 */ /* 0x0022a400080011ff */
[----:B--2---:R-:W-:Y:S05]  /*3080*/  @!P0 NANOSLEEP.SYNCS 0x989680 ;  /* 0x009896800000895d */ /* 0x004fea0003900000 */
[----:B------:R-:W2:Y:S02]  /*3090*/  @!P0 SYNCS.PHASECHK.TRANS64 P0, [R0+URZ+0x410], R3 ;  /* 0x00041003000085a7 */ /* 0x000ea400080010ff */
[----:B--2---:R-:W-:Y:S05]  /*30a0*/  @P0 EXIT ;  /* 0x000000000000094d */ /* 0x004fea0003800000 */
[----:B------:R-:W-:Y:S05]  /*30b0*/  BRA `(.L_x_47) ;  /* 0xfffffffc00ec7947 */ /* 0x000fea000383ffff */
.L_x_40:
[----:B------:R-:W-:-:S09]  /*30c0*/  UISETP.NE.AND UP1, UPT, UR8, URZ, UPT ;  /* 0x000000ff0800728c */ /* 0x000fd2000bf25270 */
[----:B------:R-:W-:Y:S05]  /*30d0*/  BRA.U UP1, `(.L_x_48) ;  /* 0x0000000d01747547 */ /* 0x000fea000b800000 */
[----:B------:R-:W-:Y:S01]  /*30e0*/  UMOV UR4, 0x40 ;  /* 0x0000004000047882 */ /* 0x000fe20000000000 */
[----:B------:R-:W-:Y:S01]  /*30f0*/  NOP ;  /* 0x0000000000007918 */ /* 0x000fe20000000000 */
[----:B------:R-:W-:Y:S01]  /*3100*/  ULEA UR4, UR37, UR4, 0x18 ;  /* 0x0000000425047291 */ /* 0x000fe2000f8ec0ff */
[----:B------:R-:W-:Y:S02]  /*3110*/  UMOV UR5, 0x400 ;  /* 0x0000040000057882 */ /* 0x000fe40000000000 */
[----:B------:R-:W-:-:S06]  /*3120*/  ULEA UR37, UR37, UR5, 0x18 ;  /* 0x0000000525257291 */ /* 0x000fcc000f8ec0ff */
[----:B------:R-:W1:Y:S02]  /*3130*/  LDS.U8 R0, [UR4+0x1c] ;  /* 0x00001c04ff007984 */ /* 0x000e640008000000 */
[----:B-1----:R-:W-:-:S13]  /*3140*/  ISETP.NE.AND P0, PT, R0, RZ, PT ;  /* 0x000000ff0000720c */ /* 0x002fda0003f05270 */
[----:B------:R-:W-:Y:S05]  /*3150*/  @P0 BRA `(.L_x_49) ;  /* 0x0000000000580947 */ /* 0x000fea0003800000 */
[----:B------:R-:W-:-:S13]  /*3160*/  ELECT P0, URZ, PT ;  /* 0x0000000000ff782f */ /* 0x000fda0003800000 */
[----:B------:R-:W-:Y:S05]  /*3170*/  @!P0 BRA `(.L_x_50) ;  /* 0x0000000000608947 */ /* 0x000fea0003800000 */
[----:B------:R-:W-:Y:S01]  /*3180*/  UMOV UR5, 0x10 ;  /* 0x0000001000057882 */ /* 0x000fe20000000000 */
[----:B------:R-:W-:Y:S01]  /*3190*/  HFMA2 R0, -RZ, RZ, 0, 5.9604644775390625e-08 ;  /* 0x00000001ff007431 */ /* 0x000fe200000001ff */
[----:B------:R-:W-:-:S03]  /*31a0*/  MOV R2, 0xffff ;  /* 0x0000ffff00027802 */ /* 0x000fc60000000f00 */
[----:B------:R-:W-:Y:S04]  /*31b0*/  DEPBAR.LE SB1, 0x36 ;  /* 0x00009d800000791a */ /* 0x000fe80000000000 */
[----:B------:R-:W1:Y:S02]  /*31c0*/  UTCATOMSWS.FIND_AND_SET.ALIGN UP0, UR5, UR5 ;  /* 0x00000005000575e3 */ /* 0x000e640008000800 */
[----:B-1----:R-:W-:Y:S01]  /*31d0*/  MOV R3, UR5 ;  /* 0x0000000500037c02 */ /* 0x002fe20008000f00 */
[----:B------:R-:W-:Y:S06]  /*31e0*/  BRA.U UP0, `(.L_x_51) ;  /* 0x0000000100187547 */ /* 0x000fec000b800000 */
.L_x_52:
[----:B------:R-:W-:Y:S05]  /*31f0*/  NANOSLEEP 0x64 ;  /* 0x000000640000795d */ /* 0x000fea0003800000 */
[----:B------:R-:W-:-:S05]  /*3200*/  UMOV UR5, 0x10 ;  /* 0x0000001000057882 */ /* 0x000fca0000000000 */
[----:B------:R-:W-:Y:S04]  /*3210*/  DEPBAR.LE SB1, 0x36 ;  /* 0x00009d800000791a */ /* 0x000fe80000000000 */
[----:B------:R-:W1:Y:S02]  /*3220*/  UTCATOMSWS.FIND_AND_SET.ALIGN UP0, UR5, UR5 ;  /* 0x00000005000575e3 */ /* 0x000e640008000800 */
[----:B-1----:R-:W-:Y:S01]  /*3230*/  MOV R3, UR5 ;  /* 0x0000000500037c02 */ /* 0x002fe20008000f00 */
[----:B------:R-:W-:Y:S05]  /*3240*/  BRA.U !UP0, `(.L_x_52) ;  /* 0xfffffffd08e87547 */ /* 0x000fea000b83ffff */
.L_x_51:
[-C--:B------:R-:W-:Y:S02]  /*3250*/  SHF.L.U32 R2, R2, R3.reuse, RZ ;  /* 0x0000000302027219 */ /* 0x080fe400000006ff */
[----:B------:R-:W-:Y:S01]  /*3260*/  SHF.L.U32 R0, R0, R3, RZ ;  /* 0x0000000300007219 */ /* 0x000fe200000006ff */
[----:B------:R-:W-:Y:S02]  /*3270*/  IMAD.SHL.U32 R3, R3, 0x20, RZ ;  /* 0x0000002003037824 */ /* 0x000fe400078e00ff */
[----:B------:R1:W-:Y:S04]  /*3280*/  ATOMS.OR RZ, [UR4+0x14], R2 ;  /* 0x00001402ffff798c */ /* 0x0003e8000b000004 */
[----:B------:R1:W-:Y:S04]  /*3290*/  ATOMS.OR RZ, [UR4+0x18], R0 ;  /* 0x00001800ffff798c */ /* 0x0003e8000b000004 */
[----:B------:R1:W-:Y:S01]  /*32a0*/  STS [UR37+0x4b0], R3 ;  /* 0x0004b003ff007988 */ /* 0x0003e20008000825 */
[----:B------:R-:W-:Y:S05]  /*32b0*/  BRA `(.L_x_50) ;  /* 0x0000000000107947 */ /* 0x000fea0003800000 */
.L_x_49:
[----:B------:R-:W-:Y:S02]  /*32c0*/  MOV R0, 0xffffffff ;  /* 0xffffffff00007802 */ /* 0x000fe40000000f00 */
[----:B------:R-:W-:-:S03]  /*32d0*/  MOV R2, 0x3300 ;  /* 0x0000330000027802 */ /* 0x000fc60000000f00 */
[----:B------:R1:W-:Y:S04]  /*32e0*/  STS [UR37+0x4b0], R0 ;  /* 0x0004b000ff007988 */ /* 0x0003e80008000825 */
[----:B-1-3-5:R-:W-:Y:S05]  /*32f0*/  CALL.REL.NOINC `($__internal_1_$__cuda_sm10x_tcgen05_guardrail_trap_phase_invalid_during_alloc) ;  /* 0x0000003800fc7944 */ /* 0x02afea0003c00000 */
.L_x_50:
[----:B------:R-:W-:Y:S05]  /*3300*/  WARPSYNC.ALL ;  /* 0x0000000000007948 */ /* 0x000fea0003800000 */
[----:B------:R-:W2:Y:S01]  /*3310*/  S2UR UR9, SR_CgaCtaId ;  /* 0x00000000000979c3 */ /* 0x000ea20000008800 */
[----:B------:R-:W-:Y:S01]  /*3320*/  UMOV UR4, 0x400 ;  /* 0x0000040000047882 */ /* 0x000fe20000000000 */
[----:B------:R-:W-:-:S06]  /*3330*/  NOP ;  /* 0x0000000000007918 */ /* 0x000fcc0000000000 */
[----:B------:R-:W-:Y:S06]  /*3340*/  BAR.ARV 0x6, 0xa0 ;  /* 0x0182800000007b1d */ /* 0x000fec0000002000 */
[----:B------:R-:W4:Y:S01]  /*3350*/  LDCU UR5, c[0x0][0x38c] ;  /* 0x00007180ff0577ac */ /* 0x000f220008000800 */
[----:B------:R-:W-:Y:S01]  /*3360*/  IMAD.MOV.U32 R11, RZ, RZ, 0x1 ;  /* 0x00000001ff0b7424 */ /* 0x000fe200078e00ff */
[----:B------:R-:W-:Y:S01]  /*3370*/  CS2R R8, SRZ ;  /* 0x0000000000087805 */ /* 0x000fe2000001ff00 */
[----:B------:R-:W-:Y:S01]  /*3380*/  IMAD.MOV.U32 R10, RZ, RZ, RZ ;  /* 0x000000ffff0a7224 */ /* 0x000fe200078e00ff */
[----:B------:R-:W-:Y:S01]  /*3390*/  UMOV UR11, URZ ;  /* 0x000000ff000b7c82 */ /* 0x000fe20008000000 */
[----:B------:R-:W-:Y:S01]  /*33a0*/  UMOV UR18, URZ ;  /* 0x000000ff00127c82 */ /* 0x000fe20008000000 */
[----:B------:R-:W-:Y:S01]  /*33b0*/  UMOV UR20, 0x0 ;  /* 0x0000000000147882 */ /* 0x000fe20000000000 */
[----:B------:R-:W-:Y:S01]  /*33c0*/  UMOV UR21, 0x40c04a0 ;  /* 0x040c04a000157882 */ /* 0x000fe20000000000 */
[----:B--2---:R-:W-:Y:S01]  /*33d0*/  ULEA UR9, UR9, UR4, 0x18 ;  /* 0x0000000409097291 */ /* 0x004fe2000f8ec0ff */
[----:B------:R-:W2:Y:S03]  /*33e0*/  LDCU UR4, c[0x0][0x38c] ;  /* 0x00007180ff0477ac */ /* 0x000ea60008000800 */
[----:B------:R-:W-:-:S02]  /*33f0*/  UIADD3 UR10, UPT, UPT, UR9, 0x1d80, URZ ;  /* 0x00001d80090a7890 */ /* 0x000fc4000fffe0ff */
[----:B----4-:R-:W-:-:S03]  /*3400*/  UISETP.GE.AND UP3, UPT, UR5, 0x1, UPT ;  /* 0x000000010500788c */ /* 0x010fc6000bf66270 */
[----:B-1----:R-:W1:Y:S01]  /*3410*/  LDS R0, [UR9+0x4b0] ;  /* 0x0004b009ff007984 */ /* 0x002e620008000800 */
[----:B------:R-:W-:-:S04]  /*3420*/  USHF.R.U32.HI UR10, URZ, 0x4, UR10 ;  /* 0x00000004ff0a7899 */ /* 0x000fc8000801160a */
[----:B------:R-:W-:-:S04]  /*3430*/  ULOP3.LUT UR10, UR10, 0x3fff, URZ, 0xc0, !UPT ;  /* 0x00003fff0a0a7892 */ /* 0x000fc8000f8ec0ff */
[----:B------:R-:W-:Y:S02]  /*3440*/  ULOP3.LUT UR10, UR10, 0x10000, URZ, 0xfc, !UPT ;  /* 0x000100000a0a7892 */ /* 0x000fe4000f8efcff */
[----:B--2---:R-:W-:-:S04]  /*3450*/  UIADD3 UR4, UPT, UPT, UR4, 0x1f, URZ ;  /* 0x0000001f04047890 */ /* 0x004fc8000fffe0ff */
[----:B------:R-:W-:-:S04]  /*3460*/  USHF.R.S32.HI UR8, URZ, 0x1f, UR4 ;  /* 0x0000001fff087899 */ /* 0x000fc80008011404 */
[----:B------:R-:W-:Y:S02]  /*3470*/  ULEA.HI UR8, UR8, UR4, URZ, 0x5 ;  /* 0x0000000408087291 */ /* 0x000fe4000f8f28ff */
[----:B------:R-:W-:Y:S02]  /*3480*/  UIADD3 UR4, UPT, UPT, UR9, 0x20d80, URZ ;  /* 0x00020d8009047890 */ /* 0x000fe4000fffe0ff */
[----:B------:R-:W-:Y:S02]  /*3490*/  USHF.R.S32.HI UR8, URZ, 0x5, UR8 ;  /* 0x00000005ff087899 */ /* 0x000fe40008011408 */
[----:B------:R-:W-:Y:S02]  /*34a0*/  USHF.R.U32.HI UR4, URZ, 0x4, UR4 ;  /* 0x00000004ff047899 */ /* 0x000fe40008011604 */
[----:B------:R-:W-:Y:S02]  /*34b0*/  UISETP.LT.AND UP0, UPT, UR8, 0x1, UPT ;  /* 0x000000010800788c */ /* 0x000fe4000bf01270 */
[----:B------:R-:W-:-:S02]  /*34c0*/  ULOP3.LUT UR4, UR4, 0x3fff, URZ, 0xc0, !UPT ;  /* 0x00003fff04047892 */ /* 0x000fc4000f8ec0ff */
[----:B------:R-:W-:Y:S02]  /*34d0*/  USEL UR15, UR8, 0x1, !UP0 ;  /* 0x00000001080f7887 */ /* 0x000fe4000c000000 */
[----:B------:R-:W-:Y:S02]  /*34e0*/  ULOP3.LUT UR4, UR4, 0x10000, URZ, 0xfc, !UPT ;  /* 0x0001000004047892 */ /* 0x000fe4000f8efcff */
[----:B------:R-:W-:Y:S01]  /*34f0*/  UIADD3 UR15, UPT, UPT, -UR15, URZ, URZ ;  /* 0x000000ff0f0f7290 */ /* 0x000fe2000fffe1ff */
[----:B-1----:R-:W-:-:S15]  /*3500*/  R2UR UR12, R0 ;  /* 0x00000000000c72ca */ /* 0x002fde00000e0000 */
.L_x_59:
[----:B------:R-:W-:Y:S02]  /*3510*/  LEA R0, R10, UR9, 0x3 ;  /* 0x000000090a007c11 */ /* 0x000fe4000f8e18ff */
[----:B------:R-:W-:Y:S02]  /*3520*/  SHF.L.U32 R5, R9, 0x1f, RZ ;  /* 0x0000001f09057819 */ /* 0x000fe400000006ff */
[----:B------:R-:W-:Y:S01]  /*3530*/  PLOP3.LUT P0, PT, PT, PT, UP3, 0x80, 0x8 ;  /* 0x000000000008781c */ /* 0x000fe20003f0f038 */
[----:B------:R-:W-:Y:S01]  /*3540*/  VIADD R3, R0, 0x410 ;  /* 0x0000041000037836 */ /* 0x000fe20000000000 */
[----:B-1----:R-:W1:Y:S02]  /*3550*/  SYNCS.PHASECHK.TRANS64.TRYWAIT P1, [R0+URZ+0x400], R5 ;  /* 0x00040005000075a7 */ /* 0x002e6400080211ff */
[----:B-1--4-:R-:W-:Y:S09]  /*3560*/  @!P1 BRA `(.L_x_53) ;  /* 0x0000003400289947 */ /* 0x012ff20003800000 */
.L_x_105:
[----:B------:R-:W-:Y:S01]  /*3570*/  LEA R4, R10, UR9, 0x4 ;  /* 0x000000090a047c11 */ /* 0x000fe2000f8e20ff */
[----:B------:R-:W-:Y:S01]  /*3580*/  @UP3 ULEA UR5, UR18, UR9, 0x3 ;  /* 0x0000000912053291 */ /* 0x000fe2000f8e18ff */
[----:B------:R-:W-:Y:S01]  /*3590*/  PLOP3.LUT P2, PT, PT, PT, PT, 0x80, 0x8 ;  /* 0x000000000008781c */ /* 0x000fe20003f4f070 */
[----:B------:R-:W-:Y:S01]  /*35a0*/  ULEA UR14, UR11, UR9, 0x3 ;  /* 0x000000090b0e7291 */ /* 0x000fe2000f8e18ff */
[----:B------:R-:W-:Y:S02]  /*35b0*/  PRMT R3, RZ, 0x654, R3 ;  /* 0x00000654ff037816 */ /* 0x000fe40000000003 */
[----:B-1----:R-:W1:Y:S01]  /*35c0*/  LDS.128 R4, [R4+0x490] ;  /* 0x0004900004047984 */ /* 0x002e620000000c00 */
[----:B------:R-:W-:Y:S02]  /*35d0*/  @P0 SHF.L.U32 R2, R8, 0x1f, RZ ;  /* 0x0000001f08020819 */ /* 0x000fe400000006ff */
[----:B------:R-:W-:Y:S01]  /*35e0*/  SHF.L.U32 R0, R11, 0x1f, RZ ;  /* 0x0000001f0b007819 */ /* 0x000fe200000006ff */
[----:B------:R-:W-:Y:S01]  /*35f0*/  @!PT LDS RZ, [RZ] ;  /* 0x00000000fffff984 */ /* 0x000fe20000000800 */
[----:B------:R-:W-:Y:S01]  /*3600*/  @!PT LDS RZ, [RZ] ;  /* 0x00000000fffff984 */ /* 0x000fe20000000800 */
[----:B------:R-:W-:Y:S01]  /*3610*/  @!PT LDS RZ, [RZ] ;  /* 0x00000000fffff984 */ /* 0x000fe20000000800 */
[----:B------:R-:W-:Y:S01]  /*3620*/  @!PT LDS RZ, [RZ] ;  /* 0x00000000fffff984 */ /* 0x000fe20000000800 */
[----:B------:R2:W-:Y:S06]  /*3630*/  MEMBAR.ALL.CTA ;  /* 0x0000000000007992 */ /* 0x0005ec0000008000 */
[----:B--2---:R-:W2:Y:S02]  /*3640*/  FENCE.VIEW.ASYNC.S ;  /* 0x00000000000073c6 */ /* 0x004ea40000000000 */
[----:B--2---:R2:W-:Y:S01]  /*3650*/  SYNCS.ARRIVE.TRANS64.RED.A1T0 RZ, [R3+URZ], RZ ;  /* 0x000000ff03ff79a7 */ /* 0x0045e200081004ff */
[----:B------:R2:W4:Y:S01]  /*3660*/  @P0 SYNCS.PHASECHK.TRANS64.TRYWAIT P2, [UR5], R2 ;  /* 0x00000002ff0005a7 */ /* 0x0005220008041105 */
[----:B-1----:R-:W-:Y:S01]  /*3670*/  LOP3.LUT P1, RZ, R6, 0x1, RZ, 0xc0, !PT ;  /* 0x0000000106ff7812 */ /* 0x002fe2000782c0ff */
[----:B------:R-:W1:Y:S02]  /*3680*/  SYNCS.PHASECHK.TRANS64.TRYWAIT P0, [UR14+0x440], R0 ;  /* 0x00044000ff0075a7 */ /* 0x000e64000800110e */
[----:B-12-4-:R-:W-:Y:S10]  /*3690*/  @!P0 BRA `(.L_x_54) ;  /* 0x0000003000f08947 */ /* 0x016ff40003800000 */
.L_x_107:
[----:B------:R-:W-:Y:S01]  /*36a0*/  IADD3 R10, PT, PT, R10, 0x1, RZ ;  /* 0x000000010a0a7810 */ /* 0x000fe20007ffe0ff */
[----:B------:R-:W-:Y:S06]  /*36b0*/  BRA.U !UP3, `(.L_x_55) ;  /* 0x000000010b9c7547 */ /* 0x000fec000b800000 */
[----:B------:R-:W-:Y:S02]  /*36c0*/  ULEA.HI UR13, UR11, UR11, URZ, 0x1 ;  /* 0x0000000b0b0d7291 */ /* 0x000fe4000f8f08ff */
[----:B------:R-:W-:Y:S02]  /*36d0*/  UPLOP3.LUT UP4, UPT, UPT, UPT, UPT, 0x40, 0x4 ;  /* 0x000000000004789c */ /* 0x000fe40003f8e870 */
[----:B------:R-:W-:Y:S02]  /*36e0*/  USHF.R.U32.HI UR5, URZ, 0x1, UR13 ;  /* 0x00000001ff057899 */ /* 0x000fe4000801160d */
[----:B------:R-:W-:Y:S02]  /*36f0*/  ULOP3.LUT UR13, UR13, 0xffe, URZ, 0xc0, !UPT ;  /* 0x00000ffe0d0d7892 */ /* 0x000fe4000f8ec0ff */
[----:B------:R-:W-:Y:S02]  /*3700*/  UIMAD UR5, UR5, 0x30, UR12 ;  /* 0x00000030050578a4 */ /* 0x000fe4000f8e020c */
[----:B------:R-:W-:Y:S01]  /*3710*/  UIADD3 UR13, UPT, UPT, -UR13, UR11, URZ ;  /* 0x0000000b0d0d7290 */ /* 0x000fe2000fffe1ff */
[----:B------:R-:W-:Y:S01]  /*3720*/  UMOV UR17, UR15 ;  /* 0x0000000f00117c82 */ /* 0x000fe20008000000 */
[----:B------:R-:W-:-:S02]  /*3730*/  UMOV UR16, UR8 ;  /* 0x0000000800107c82 */ /* 0x000fc40008000000 */
[----:B------:R-:W-:-:S03]  /*3740*/  ULEA UR13, UR13, UR5, 0x14 ;  /* 0x000000050d0d7291 */ /* 0x000fc6000f8ea0ff */
[----:B------:R-:W-:-:S09]  /*3750*/  UMOV UR5, UR18 ;  /* 0x0000001200057c82 */ /* 0x000fd20008000000 */
.L_x_58:
[----:B------:R-:W-:Y:S02]  /*3760*/  UIADD3 UR17, UPT, UPT, UR17, 0x1, URZ ;  /* 0x0000000111117890 */ /* 0x000fe4000fffe0ff */
[----:B--2---:R-:W-:Y:S02]  /*3770*/  ULEA UR7, UR5, UR9, 0x3 ;  /* 0x0000000905077291 */ /* 0x004fe4000f8e18ff */
[----:B------:R-:W-:Y:S01]  /*3780*/  UISETP.NE.AND UP0, UPT, UR17, URZ, UPT ;  /* 0x000000ff1100728c */ /* 0x000fe2000bf05270 */
[----:B----4-:R-:W-:Y:S10]  /*3790*/  @P2 BRA `(.L_x_56) ;  /* 0x00000000000c2947 */ /* 0x010ff40003800000 */
[----:B-1----:R-:W-:Y:S04]  /*37a0*/  SHF.L.U32 R3, R8, 0x1f, RZ ;  /* 0x0000001f08037819 */ /* 0x002fe800000006ff */
[----:B------:R-:W1:Y:S02]  /*37b0*/  SYNCS.PHASECHK.TRANS64.TRYWAIT P0, [UR7], R3 ;  /* 0x00000003ff0075a7 */ /* 0x000e640008001107 */
[----:B-1----:R-:W-:Y:S05]  /*37c0*/  @!P0 BRA `(.L_x_57) ;  /* 0x0000003000bc8947 */ /* 0x002fea0003800000 */
.L_x_56:
[----:B------:R-:W-:Y:S01]  /*37d0*/  UISETP.NE.AND UP1, UPT, UR16, 0x1, UPT ;  /* 0x000000011000788c */ /* 0x000fe2000bf25270 */
[----:B------:R-:W-:Y:S01]  /*37e0*/  PLOP3.LUT P2, PT, PT, PT, PT, 0x80, 0x8 ;  /* 0x000000000008781c */ /* 0x000fe20003f4f070 */
[----:B------:R-:W-:Y:S02]  /*37f0*/  UIADD3 UR18, UPT, UPT, UR5, 0x1, URZ ;  /* 0x0000000105127890 */ /* 0x000fe4000fffe0ff */
[----:B------:R-:W-:Y:S02]  /*3800*/  UIMAD UR6, UR5, 0x60, UR4 ;  /* 0x00000060050678a4 */ /* 0x000fe4000f8e0204 */
[----:B------:R-:W-:Y:S01]  /*3810*/  UISETP.NE.AND UP2, UPT, UR18, 0x3e, UPT ;  /* 0x0000003e1200788c */ /* 0x000fe2000bf45270 */
[----:B------:R-:W-:Y:S01]  /*3820*/  PLOP3.LUT P0, PT, PT, PT, UP1, 0x80, 0x8 ;  /* 0x000000000008781c */ /* 0x000fe20003f0f018 */
[----:B------:R-:W-:Y:S02]  /*3830*/  UIADD3 UR16, UPT, UPT, UR16, -0x1, URZ ;  /* 0xffffffff10107890 */ /* 0x000fe4000fffe0ff */
[----:B------:R-:W-:Y:S02]  /*3840*/  USEL UR22, URZ, 0x1, UP2 ;  /* 0x00000001ff167887 */ /* 0x000fe40009000000 */
[----:B------:R-:W-:Y:S01]  /*3850*/  USEL UR18, UR18, URZ, UP2 ;  /* 0x000000ff12127287 */ /* 0x000fe20009000000 */
[----:B------:R-:W-:Y:S03]  /*3860*/  UMOV UR23, 0xc0004010 ;  /* 0xc000401000177882 */ /* 0x000fe60000000000 */
[----:B------:R-:W-:Y:S01]  /*3870*/  @UP1 ULEA UR19, UR18, UR9, 0x3 ;  /* 0x0000000912131291 */ /* 0x000fe2000f8e18ff */
[----:B------:R-:W-:Y:S01]  /*3880*/  LOP3.LUT R8, R8, UR22, RZ, 0x3c, !PT ;  /* 0x0000001608087c12 */ /* 0x000fe2000f8e3cff */
[----:B------:R-:W-:Y:S03]  /*3890*/  ULEA UR22, UR5, UR10, 0x7 ;  /* 0x0000000a05167291 */ /* 0x000fe6000f8e38ff */
[----:B-1----:R-:W-:Y:S01]  /*38a0*/  @P0 SHF.L.U32 R0, R8, 0x1f, RZ ;  /* 0x0000001f08000819 */ /* 0x002fe200000006ff */
[----:B------:R-:W-:Y:S03]  /*38b0*/  UMOV UR5, UR18 ;  /* 0x0000001200057c82 */ /* 0x000fe60008000000 */
[----:B------:R2:W4:Y:S01]  /*38c0*/  @P0 SYNCS.PHASECHK.TRANS64.TRYWAIT P2, [UR19], R0 ;  /* 0x00000000ff0005a7 */ /* 0x0005220008041113 */
[----:B------:R-:W-:Y:S03]  /*38d0*/  UIADD3 UR19, UPT, UPT, UR7, 0x1f0, URZ ;  /* 0x000001f007137890 */ /* 0x000fe6000fffe0ff */
[----:B------:R-:W-:Y:S02]  /*38e0*/  UMOV UR7, 0xc0004010 ;  /* 0xc000401000077882 */ /* 0x000fe40000000000 */
[----:B------:R2:W-:Y:S01]  /*38f0*/  UTCIMMA gdesc[UR22], gdesc[UR6], tmem[UR13], tmem[UR20], idesc[UR21], UP4 ;  /* 0x00ff1406160075ea */ /* 0x0005e2000a00010d */
[----:B------:R-:W-:Y:S03]  /*3900*/  UPLOP3.LUT UP4, UPT, UPT, UPT, UPT, 0x80, 0x8 ;  /* 0x000000000008789c */ /* 0x000fe60003f8f070 */
[----:B------:R2:W-:Y:S01]  /*3910*/  UTCBAR [UR19], URZ ;  /* 0x000000ff130073e9 */ /* 0x0005e200080000ff */
[----:B------:R-:W-:Y:S07]  /*3920*/  BRA.U UP0, `(.L_x_58) ;  /* 0xfffffffd008c7547 */ /* 0x000fee000b83ffff */
.L_x_55:
[----:B------:R-:W-:Y:S01]  /*3930*/  UIADD3 UR11, UPT, UPT, UR11, 0x1, URZ ;  /* 0x000000010b0b7890 */ /* 0x000fe2000fffe0ff */
[C---:B------:R-:W-:Y:S01]  /*3940*/  ISETP.NE.AND P0, PT, R10.reuse, 0x2, PT ;  /* 0x000000020a00780c */ /* 0x040fe20003f05270 */
[----:B------:R-:W-:Y:S02]  /*3950*/  UIADD3 UR14, UPT, UPT, UR14, 0x420, URZ ;  /* 0x000004200e0e7890 */ /* 0x000fe4000fffe0ff */
[----:B------:R-:W-:Y:S01]  /*3960*/  UISETP.NE.AND UP0, UPT, UR11, 0x4, UPT ;  /* 0x000000040b00788c */ /* 0x000fe2000bf05270 */
[----:B-12---:R-:W-:Y:S02]  /*3970*/  SEL R0, RZ, 0x1, P0 ;  /* 0x00000001ff007807 */ /* 0x006fe40000000000 */
[----:B------:R-:W-:Y:S01]  /*3980*/  SEL R10, R10, RZ, P0 ;  /* 0x000000ff0a0a7207 */ /* 0x000fe20000000000 */
[----:B------:R-:W-:Y:S01]  /*3990*/  USEL UR5, URZ, 0x1, UP0 ;  /* 0x00000001ff057887 */ /* 0x000fe20008000000 */
[----:B------:R-:W-:Y:S01]  /*39a0*/  LOP3.LUT R9, R9, R0, RZ, 0x3c, !PT ;  /* 0x0000000009097212 */ /* 0x000fe200078e3cff */
[----:B------:R-:W-:Y:S01]  /*39b0*/  USEL UR11, UR11, URZ, UP0 ;  /* 0x000000ff0b0b7287 */ /* 0x000fe20008000000 */
[----:B------:R1:W-:Y:S03]  /*39c0*/  UTCBAR [UR14], URZ ;  /* 0x000000ff0e0073e9 */ /* 0x0003e600080000ff */
[----:B------:R-:W-:Y:S01]  /*39d0*/  LOP3.LUT R11, R11, UR5, RZ, 0x3c, !PT ;  /* 0x000000050b0b7c12 */ /* 0x000fe2000f8e3cff */
[----:B------:R-:W-:Y:S07]  /*39e0*/  @P1 BRA `(.L_x_59) ;  /* 0xfffffff800c81947 */ /* 0x000fee000383ffff */
[----:B------:R-:W2:Y:S01]  /*39f0*/  S2UR UR4, SR_CgaCtaId ;  /* 0x00000000000479c3 */ /* 0x000ea20000008800 */
[----:B------:R-:W-:Y:S01]  /*3a00*/  ELECT P0, URZ, PT ;  /* 0x0000000000ff782f */ /* 0x000fe20003800000 */
[----:B------:R-:W-:Y:S01]  /*3a10*/  IMAD.MOV.U32 R0, RZ, RZ, 0x1 ;  /* 0x00000001ff007424 */ /* 0x000fe200078e00ff */
[----:B------:R-:W-:Y:S01]  /*3a20*/  UIADD3 UR9, UPT, UPT, UR9, 0x440, URZ ;  /* 0x0000044009097890 */ /* 0x000fe2000fffe0ff */
[----:B------:R-:W-:Y:S01]  /*3a30*/  SHF.L.U32 R3, R11, 0x1f, RZ ;  /* 0x0000001f0b037819 */ /* 0x000fe200000006ff */
[----:B------:R-:W-:-:S03]  /*3a40*/  UMOV UR5, 0x40 ;  /* 0x0000004000057882 */ /* 0x000fc60000000000 */
[----:B------:R-:W-:Y:S01]  /*3a50*/  UVIRTCOUNT.DEALLOC.SMPOOL 0x80 ;  /* 0x000000800000784c */ /* 0x000fe20000000000 */
[----:B--2---:R-:W-:Y:S02]  /*3a60*/  ULEA UR4, UR4, UR5, 0x18 ;  /* 0x0000000504047291 */ /* 0x004fe4000f8ec0ff */
[----:B------:R-:W-:-:S07]  /*3a70*/  ULEA UR5, UR11, UR9, 0x3 ;  /* 0x000000090b057291 */ /* 0x000fce000f8e18ff */
[----:B------:R2:W-:Y:S02]  /*3a80*/  @P0 STS.U8 [UR4+0x1c], R0 ;  /* 0x00001c00ff000988 */ /* 0x0005e40008000004 */
[----:B------:R-:W3:Y:S02]  /*3a90*/  SYNCS.PHASECHK.TRANS64.TRYWAIT P0, [UR5], R3 ;  /* 0x00000003ff0075a7 */ /* 0x000ee40008001105 */
[----:B--23--:R-:W-:Y:S05]  /*3aa0*/  @!P0 BRA `(.L_x_60) ;  /* 0x00000030001c8947 */ /* 0x00cfea0003800000 */
.L_x_110:
[----:B------:R-:W-:-:S04]  /*3ab0*/  UIADD3 UR6, UPT, UPT, UR11, 0x1, URZ ;  /* 0x000000010b067890 */ /* 0x000fc8000fffe0ff */
[----:B------:R-:W-:-:S04]  /*3ac0*/  UISETP.NE.AND UP0, UPT, UR6, 0x4, UPT ;  /* 0x000000040600788c */ /* 0x000fc8000bf05270 */
[----:B------:R-:W-:Y:S02]  /*3ad0*/  USEL UR7, URZ, 0x1, UP0 ;  /* 0x00000001ff077887 */ /* 0x000fe40008000000 */
[----:B------:R-:W-:-:S04]  /*3ae0*/  USEL UR6, UR6, URZ, UP0 ;  /* 0x000000ff06067287 */ /* 0x000fc80008000000 */
[----:B------:R-:W-:Y:S01]  /*3af0*/  ULEA UR5, UR6, UR9, 0x3 ;  /* 0x0000000906057291 */ /* 0x000fe2000f8e18ff */
[----:B------:R-:W-:-:S04]  /*3b00*/  LOP3.LUT R2, R11, UR7, RZ, 0x3c, !PT ;  /* 0x000000070b027c12 */ /* 0x000fc8000f8e3cff */
[----:B--2---:R-:W-:-:S04]  /*3b10*/  SHF.L.U32 R3, R2, 0x1f, RZ ;  /* 0x0000001f02037819 */ /* 0x004fc800000006ff */
[----:B------:R-:W2:Y:S02]  /*3b20*/  SYNCS.PHASECHK.TRANS64.TRYWAIT P0, [UR5], R3 ;  /* 0x00000003ff0075a7 */ /* 0x000ea40008001105 */
[----:B--2---:R-:W-:Y:S05]  /*3b30*/  @!P0 BRA `(.L_x_61) ;  /* 0x0000003000108947 */ /* 0x004fea0003800000 */
.L_x_112:
        /* <DEDUP_REMOVED lines=9> */
.L_x_114:
[----:B------:R-:W-:-:S04]  /*3bd0*/  UIADD3 UR6, UPT, UPT, UR6, 0x1, URZ ;  /* 0x0000000106067890 */ /* 0x000fc8000fffe0ff */
[----:B------:R-:W-:-:S04]  /*3be0*/  UISETP.NE.AND UP0, UPT, UR6, 0x4, UPT ;  /* 0x000000040600788c */ /* 0x000fc8000bf05270 */
[----:B------:R-:W-:Y:S02]  /*3bf0*/  USEL UR5, URZ, 0x1, UP0 ;  /* 0x00000001ff057887 */ /* 0x000fe40008000000 */
[----:B------:R-:W-:-:S04]  /*3c00*/  USEL UR6, UR6, URZ, UP0 ;  /* 0x000000ff06067287 */ /* 0x000fc80008000000 */
[----:B------:R-:W-:Y:S01]  /*3c10*/  ULEA UR6, UR6, UR9, 0x3 ;  /* 0x0000000906067291 */ /* 0x000fe2000f8e18ff */
[----:B--2---:R-:W-:-:S04]  /*3c20*/  LOP3.LUT R3, R2, UR5, RZ, 0x3c, !PT ;  /* 0x0000000502037c12 */ /* 0x004fc8000f8e3cff */
[----:B------:R-:W-:-:S04]  /*3c30*/  SHF.L.U32 R3, R3, 0x1f, RZ ;  /* 0x0000001f03037819 */ /* 0x000fc800000006ff */
[----:B------:R-:W2:Y:S02]  /*3c40*/  SYNCS.PHASECHK.TRANS64.TRYWAIT P0, [UR6], R3 ;  /* 0x00000003ff0075a7 */ /* 0x000ea40008001106 */
[----:B--2---:R-:W-:Y:S05]  /*3c50*/  @!P0 BRA `(.L_x_63) ;  /* 0x0000002c00f88947 */ /* 0x004fea0003800000 */
.L_x_116:
[----:B------:R-:W-:Y:S01]  /*3c60*/  NOP ;  /* 0x0000000000007918 */ /* 0x000fe20000000000 */
[----:B--2---:R-:W2:Y:S01]  /*3c70*/  LDS R0, [UR4+0x14] ;  /* 0x00001404ff007984 */ /* 0x004ea20008000800 */
[----:B------:R-:W-:Y:S01]  /*3c80*/  ULOP3.LUT UR6, UR12, 0xffff, URZ, 0xc0, !UPT ;  /* 0x0000ffff0c067892 */ /* 0x000fe2000f8ec0ff */
[----:B------:R-:W-:Y:S01]  /*3c90*/  UMOV UR8, 0xffff ;  /* 0x0000ffff00087882 */ /* 0x000fe20000000000 */
[----:B------:R-:W-:Y:S02]  /*3ca0*/  UMOV UR5, 0x1 ;  /* 0x0000000100057882 */ /* 0x000fe40000000000 */
[----:B------:R-:W-:-:S04]  /*3cb0*/  USHF.R.U32.HI UR6, URZ, 0x5, UR6 ;  /* 0x00000005ff067899 */ /* 0x000fc80008011606 */
[----:B------:R-:W-:Y:S02]  /*3cc0*/  USHF.L.U32 UR8, UR8, UR6, URZ ;  /* 0x0000000608087299 */ /* 0x000fe400080006ff */
[----:B------:R-:W-:-:S04]  /*3cd0*/  USHF.L.U32 UR5, UR5, UR6, URZ ;  /* 0x0000000605057299 */ /* 0x000fc800080006ff */
[----:B--2---:R-:W-:-:S04]  /*3ce0*/  LOP3.LUT R0, R0, UR8, RZ, 0xc0, !PT ;  /* 0x0000000800007c12 */ /* 0x004fc8000f8ec0ff */
[----:B------:R-:W-:-:S13]  /*3cf0*/  ISETP.NE.AND P0, PT, R0, UR8, PT ;  /* 0x0000000800007c0c */ /* 0x000fda000bf05270 */
[----:B------:R-:W-:Y:S05]  /*3d00*/  @P0 BRA `(.L_x_64) ;  /* 0x0000000000580947 */ /* 0x000fea0003800000 */
[----:B------:R-:W2:Y:S02]  /*3d10*/  LDS R0, [UR4+0x18] ;  /* 0x00001804ff007984 */ /* 0x000ea40008000800 */
[----:B--2---:R-:W-:-:S04]  /*3d20*/  LOP3.LUT R0, R0, UR5, RZ, 0xc0, !PT ;  /* 0x0000000500007c12 */ /* 0x004fc8000f8ec0ff */
[----:B------:R-:W-:-:S13]  /*3d30*/  ISETP.NE.AND P0, PT, R0, UR5, PT ;  /* 0x0000000500007c0c */ /* 0x000fda000bf05270 */
[----:B------:R-:W-:Y:S05]  /*3d40*/  @P0 BRA `(.L_x_65) ;  /* 0x00000000003c0947 */ /* 0x000fea0003800000 */
[----:B------:R-:W2:Y:S01]  /*3d50*/  S2R R2, SR_LANEID ;  /* 0x0000000000027919 */ /* 0x000ea20000000000 */
[----:B------:R-:W-:Y:S01]  /*3d60*/  ULOP3.LUT UR8, URZ, UR8, URZ, 0x33, !UPT ;  /* 0x00000008ff087292 */ /* 0x000fe2000f8e33ff */
[----:B------:R-:W-:Y:S01]  /*3d70*/  LOP3.LUT R4, RZ, UR5, RZ, 0x33, !PT ;  /* 0x00000005ff047c12 */ /* 0x000fe2000f8e33ff */
[----:B------:R-:W-:Y:S02]  /*3d80*/  VOTEU.ANY UR7, UPT, PT ;  /* 0x0000000000077886 */ /* 0x000fe400038e0100 */
[----:B------:R-:W-:Y:S01]  /*3d90*/  UFLO.U32 UR7, UR7 ;  /* 0x00000007000772bd */ /* 0x000fe200080e0000 */
[----:B------:R-:W3:Y:S01]  /*3da0*/  REDUX UR5, R4 ;  /* 0x00000000040573c4 */ /* 0x000ee20000000000 */
[----:B------:R-:W-:-:S06]  /*3db0*/  IMAD.U32 R0, RZ, RZ, UR8 ;  /* 0x00000008ff007e24 */ /* 0x000fcc000f8e00ff */
[----:B------:R1:W-:Y:S01]  /*3dc0*/  UTCATOMSWS.AND URZ, UR8 ;  /* 0x0000000800ff79e3 */ /* 0x0003e20008000000 */
[----:B------:R-:W4:Y:S01]  /*3dd0*/  REDUX UR6, R0 ;  /* 0x00000000000673c4 */ /* 0x000f220000000000 */
[----:B--2---:R-:W-:Y:S01]  /*3de0*/  ISETP.EQ.U32.AND P0, PT, R2, UR7, PT ;  /* 0x0000000702007c0c */ /* 0x004fe2000bf02070 */
[----:B---3--:R-:W-:Y:S01]  /*3df0*/  IMAD.U32 R2, RZ, RZ, UR5 ;  /* 0x00000005ff027e24 */ /* 0x008fe2000f8e00ff */
[----:B----4-:R-:W-:-:S11]  /*3e00*/  MOV R3, UR6 ;  /* 0x0000000600037c02 */ /* 0x010fd60008000f00 */
[----:B------:R1:W-:Y:S04]  /*3e10*/  @P0 ATOMS.AND RZ, [UR4+0x14], R3 ;  /* 0x00001403ffff098c */ /* 0x0003e8000a800004 */
[----:B------:R1:W-:Y:S01]  /*3e20*/  @P0 ATOMS.AND RZ, [UR4+0x18], R2 ;  /* 0x00001802ffff098c */ /* 0x0003e2000a800004 */
[----:B------:R-:W-:Y:S05]  /*3e30*/  BRA `(.L_x_66) ;  /* 0x0000000000147947 */ /* 0x000fea0003800000 */
.L_x_65:
[----:B------:R-:W-:Y:S02]  /*3e40*/  MOV R2, 0x3e60 ;  /* 0x00003e6000027802 */ /* 0x000fe40000000f00 */
[----:B-1--45:R-:W-:Y:S05]  /*3e50*/  CALL.REL.NOINC `($__internal_0_$__cuda_sm10x_tcgen05_guardrail_trap_col_being_dealloced_not_returned_by_alloc) ;  /* 0x0000003000187944 */ /* 0x032fea0003c00000 */
[----:B------:R-:W-:Y:S05]  /*3e60*/  BRA `(.L_x_66) ;  /* 0x0000000000087947 */ /* 0x000fea0003800000 */
.L_x_64:
[----:B------:R-:W-:Y:S02]  /*3e70*/  MOV R2, 0x3e90 ;  /* 0x00003e9000027802 */ /* 0x000fe40000000f00 */
[----:B-1--45:R-:W-:Y:S05]  /*3e80*/  CALL.REL.NOINC `($__internal_2_$__cuda_sm10x_tcgen05_guardrail_trap_unallocated_columns_being_dealloced) ;  /* 0x0000003000247944 */ /* 0x032fea0003c00000 */
.L_x_66:
[----:B------:R-:W-:Y:S01]  /*3e90*/  NOP ;  /* 0x0000000000007918 */ /* 0x000fe20000000000 */
[----:B-1----:R-:W-:Y:S05]  /*3ea0*/  EXIT ;  /* 0x000000000000794d */ /* 0x002fea0003800000 */
.L_x_48:
[----:B------:R-:W-:-:S09]  /*3eb0*/  UISETP.NE.OR UP2, UPT, UR8, 0x3, !UP2 ;  /* 0x000000030800788c */ /* 0x000fd2000d745670 */
[----:B------:R-:W-:Y:S05]  /*3ec0*/  BRA.U UP2, `(.L_x_67) ;  /* 0x0000000d02007547 */ /* 0x000fea000b800000 */
[----:B------:R-:W1:Y:S01]  /*3ed0*/  LDC R0, c[0x0][0xb30] ;  /* 0x0002cc00ff007b82 */ /* 0x000e620000000800 */
[----:B------:R-:W2:Y:S01]  /*3ee0*/  LDCU.64 UR8, c[0x0][0x888] ;  /* 0x00011100ff0877ac */ /* 0x000ea20008000a00 */
[----:B------:R-:W-:Y:S02]  /*3ef0*/  HFMA2 R29, -RZ, RZ, 0, 0 ;  /* 0x00000000ff1d7431 */ /* 0x000fe400000001ff */
[----:B------:R-:W-:Y:S01]  /*3f00*/  IMAD.MOV.U32 R31, RZ, RZ, 0x1 ;  /* 0x00000001ff1f7424 */ /* 0x000fe200078e00ff */
[----:B------:R-:W-:Y:S01]  /*3f10*/  MOV R21, 0xc00 ;  /* 0x00000c0000157802 */ /* 0x000fe20000000f00 */
[----:B------:R-:W4:Y:S01]  /*3f20*/  LDCU.64 UR4, c[0x0][0x890] ;  /* 0x00011200ff0477ac */ /* 0x000f220008000a00 */
[----:B------:R-:W-:Y:S01]  /*3f30*/  IMAD.MOV.U32 R30, RZ, RZ, RZ ;  /* 0x000000ffff1e7224 */ /* 0x000fe200078e00ff */
[----:B------:R-:W3:Y:S01]  /*3f40*/  LDC R19, c[0x0][0x370] ;  /* 0x0000dc00ff137b82 */ /* 0x000ee20000000800 */
[----:B------:R-:W-:Y:S01]  /*3f50*/  UMOV UR7, 0x400 ;  /* 0x0000040000077882 */ /* 0x000fe20000000000 */
[----:B------:R-:W-:-:S02]  /*3f60*/  UPLOP3.LUT UP1, UPT, UPT, UPT, UPT, 0x40, 0x4 ;  /* 0x000000000004789c */ /* 0x000fc40003f2e870 */
[----:B------:R-:W-:-:S04]  /*3f70*/  ULEA UR7, UR37, UR7, 0x18 ;  /* 0x0000000725077291 */ /* 0x000fc8000f8ec0ff */
[----:B------:R-:W3:Y:S01]  /*3f80*/  LDC R2, c[0x0][0xb0c] ;  /* 0x0002c300ff027b82 */ /* 0x000ee20000000800 */
[----:B--2---:R-:W-:Y:S02]  /*3f90*/  UISETP.NE.U32.AND UP4, UPT, UR8, URZ, UPT ;  /* 0x000000ff0800728c */ /* 0x004fe4000bf85070 */
[----:B------:R-:W-:Y:S02]  /*3fa0*/  UIADD3 UR8, UPT, UPT, UR7, 0x3e0, URZ ;  /* 0x000003e007087890 */ /* 0x000fe4000fffe0ff */
[----:B----4-:R-:W-:-:S03]  /*3fb0*/  UISETP.NE.U32.AND UP5, UPT, UR4, URZ, UPT ;  /* 0x000000ff0400728c */ /* 0x010fc6000bfa5070 */
[----:B------:R-:W2:Y:S01]  /*3fc0*/  LDC R18, c[0x0][0xb20] ;  /* 0x0002c800ff127b82 */ /* 0x000ea20000000800 */
[----:B-1----:R-:W-:Y:S01]  /*3fd0*/  ISETP.NE.AND P1, PT, R0, 0x1, PT ;  /* 0x000000010000780c */ /* 0x002fe20003f25270 */
[----:B------:R-:W-:Y:S02]  /*3fe0*/  UISETP.NE.AND.EX UP4, UPT, UR9, URZ, UPT, UP4 ;  /* 0x000000ff0900728c */ /* 0x000fe4000bf85340 */
[----:B------:R-:W-:Y:S02]  /*3ff0*/  UPRMT UR37, UR37, 0x654, UR8 ;  /* 0x0000065425257896 */ /* 0x000fe40008000008 */
[----:B------:R-:W-:Y:S02]  /*4000*/  UISETP.NE.AND.EX UP5, UPT, UR5, URZ, UPT, UP5 ;  /* 0x000000ff0500728c */ /* 0x000fe4000bfa5350 */
[----:B------:R-:W1:Y:S08]  /*4010*/  LDC.64 R32, c[0x0][0x348] ;  /* 0x0000d200ff207b82 */ /* 0x000e700000000a00 */
[----:B------:R-:W4:Y:S08]  /*4020*/  LDC.64 R16, c[0x0][0xb10] ;  /* 0x0002c400ff107b82 */ /* 0x000f300000000a00 */
[----:B------:R-:W1:Y:S08]  /*4030*/  LDC.64 R6, c[0x0][0xb18] ;  /* 0x0002c600ff067b82 */ /* 0x000e700000000a00 */
[----:B------:R-:W1:Y:S08]  /*4040*/  LDC.64 R4, c[0x0][0xb28] ;  /* 0x0002ca00ff047b82 */ /* 0x000e700000000a00 */
[----:B--23--:R-:W1:Y:S02]  /*4050*/  LDC R20, c[0x0][0x374] ;  /* 0x0000dd00ff147b82 */ /* 0x00ce640000000800 */
.L_x_75:
[C---:B------:R-:W-:Y:S02]  /*4060*/  LEA R0, R30.reuse, UR7, 0x3 ;  /* 0x000000071e007c11 */ /* 0x040fe4000f8e18ff */
[----:B------:R-:W-:Y:S02]  /*4070*/  SHF.L.U32 R3, R29, 0x1f, RZ ;  /* 0x0000001f1d037819 */ /* 0x000fe400000006ff */
[----:B------:R-:W-:Y:S02]  /*4080*/  LEA R24, R30, UR7, 0x4 ;  /* 0x000000071e187c11 */ /* 0x000fe4000f8e20ff */
[----:B--2---:R-:W2:Y:S02]  /*4090*/  SYNCS.PHASECHK.TRANS64.TRYWAIT P0, [R0+URZ+0x400], R3 ;  /* 0x00040003000075a7 */ /* 0x004ea400080011ff */
[----:B--2---:R-:W-:Y:S05]  /*40a0*/  @!P0 BRA `(.L_x_68) ;  /* 0x0000002800fc8947 */ /* 0x004fea0003800000 */
.L_x_117:
[----:B------:R-:W-:Y:S01]  /*40b0*/  ISETP.GE.AND P0, PT, R22, 0x1, PT ;  /* 0x000000011600780c */ /* 0x000fe20003f06270 */
[----:B------:R-:W3:Y:S01]  /*40c0*/  LDS.128 R24, [R24+0x490] ;  /* 0x0004900018187984 */ /* 0x000ee20000000c00 */
[----:B------:R-:W-:Y:S01]  /*40d0*/  ISETP.NE.U32.AND P4, PT, RZ, UR4, PT ;  /* 0x00000004ff007c0c */ /* 0x000fe2000bf85070 */
[----:B--2---:R-:W-:Y:S01]  /*40e0*/  VIADD R0, R0, 0x410 ;  /* 0x0000041000007836 */ /* 0x004fe20000000000 */
[----:B------:R-:W-:Y:S02]  /*40f0*/  SHF.L.U32 R23, R31, 0x1f, RZ ;  /* 0x0000001f1f177819 */ /* 0x000fe400000006ff */
[----:B------:R-:W-:Y:S02]  /*4100*/  ISETP.NE.AND.EX P4, PT, RZ, UR5, PT, P4 ;  /* 0x00000005ff007c0c */ /* 0x000fe4000bf85340 */
[----:B------:R-:W-:Y:S01]  /*4110*/  PRMT R0, RZ, 0x654, R0 ;  /* 0x00000654ff007816 */ /* 0x000fe20000000000 */
[----:B------:R-:W-:Y:S01]  /*4120*/  @!PT LDS RZ, [RZ] ;  /* 0x00000000fffff984 */ /* 0x000fe20000000800 */
[----:B------:R-:W-:Y:S01]  /*4130*/  @!PT LDS RZ, [RZ] ;  /* 0x00000000fffff984 */ /* 0x000fe20000000800 */
[----:B------:R-:W-:Y:S01]  /*4140*/  @!PT LDS RZ, [RZ] ;  /* 0x00000000fffff984 */ /* 0x000fe20000000800 */
[----:B------:R-:W-:Y:S01]  /*4150*/  @!PT LDS RZ, [RZ] ;  /* 0x00000000fffff984 */ /* 0x000fe20000000800 */
[----:B------:R2:W-:Y:S06]  /*4160*/  MEMBAR.ALL.CTA ;  /* 0x0000000000007992 */ /* 0x0005ec0000008000 */
[----:B--2---:R-:W2:Y:S02]  /*4170*/  FENCE.VIEW.ASYNC.S ;  /* 0x00000000000073c6 */ /* 0x004ea40000000000 */
[----:B--2---:R2:W-:Y:S01]  /*4180*/  SYNCS.ARRIVE.TRANS64.RED.A1T0 RZ, [R0+URZ], RZ ;  /* 0x000000ff00ff79a7 */ /* 0x0045e200081004ff */
[----:B---3--:R-:W-:Y:S11]  /*4190*/  LOP3.LUT P3, RZ, R26, 0x1, RZ, 0xc0, !PT ;  /* 0x000000011aff7812 */ /* 0x008ff6000786c0ff */
[----:B------:R-:W-:Y:S02]  /*41a0*/  @!UPT UIADD3 URZ, UPT, UPT, URZ, URZ, URZ ;  /* 0x000000fffffff290 */ /* 0x000fe4000fffe0ff */
[----:B------:R-:W-:Y:S02]  /*41b0*/  @P3 MOV R13, R24 ;  /* 0x00000018000d3202 */ /* 0x000fe40000000f00 */
[----:B------:R-:W-:Y:S01]  /*41c0*/  @P3 LOP3.LUT R8, R25, 0xffff, RZ, 0xc0, !PT ;  /* 0x0000ffff19083812 */ /* 0x000fe200078ec0ff */
[----:B--2---:R-:W-:Y:S06]  /*41d0*/  @!P0 BRA `(.L_x_69) ;  /* 0x0000000000a48947 */ /* 0x004fec0003800000 */
[----:B-1----:R-:W-:Y:S01]  /*41e0*/  IMAD.HI.U32 R35, R20, R7, RZ ;  /* 0x0000000714237227 */ /* 0x002fe200078e00ff */
[----:B------:R-:W-:Y:S02]  /*41f0*/  ISETP.NE.AND P0, PT, R6, 0x1, PT ;  /* 0x000000010600780c */ /* 0x000fe40003f05270 */
[----:B------:R-:W-:Y:S01]  /*4200*/  ISETP.NE.AND P2, PT, R22, 0x1, PT ;  /* 0x000000011600780c */ /* 0x000fe20003f45270 */
[----:B----4-:R-:W-:Y:S01]  /*4210*/  IMAD.HI.U32 R34, R19, R16, RZ ;  /* 0x0000001013227227 */ /* 0x010fe200078e00ff */
[----:B------:R-:W-:Y:S02]  /*4220*/  SHF.R.U32.HI R35, RZ, R18, R35 ;  /* 0x00000012ff237219 */ /* 0x000fe40000011623 */
[----:B------:R-:W-:Y:S01]  /*4230*/  ISETP.NE.AND P5, PT, R2, 0x1, PT ;  /* 0x000000010200780c */ /* 0x000fe20003fa5270 */
[----:B------:R-:W-:Y:S01]  /*4240*/  IMAD.HI.U32 R36, R13, R16, RZ ;  /* 0x000000100d247227 */ /* 0x000fe200078e00ff */
[----:B------:R-:W-:Y:S02]  /*4250*/  SHF.R.U32.HI R34, RZ, R17, R34 ;  /* 0x00000011ff227219 */ /* 0x000fe40000011622 */
[----:B------:R-:W-:Y:S01]  /*4260*/  SEL R3, R20, R35, !P0 ;  /* 0x0000002314037207 */ /* 0x000fe20004000000 */
[C---:B------:R-:W-:Y:S01]  /*4270*/  IMAD.HI.U32 R35, R8.reuse, R7, RZ ;  /* 0x0000000708237227 */ /* 0x040fe200078e00ff */
[----:B------:R-:W-:Y:S02]  /*4280*/  SEL R11, R19, R34, !P5 ;  /* 0x00000022130b7207 */ /* 0x000fe40006800000 */
[----:B------:R-:W-:Y:S01]  /*4290*/  SHF.R.U32.HI R36, RZ, R17, R36 ;  /* 0x00000011ff247219 */ /* 0x000fe20000011624 */
[----:B------:R-:W-:Y:S01]  /*42a0*/  IMAD.HI.U32 R38, R3, R4, RZ ;  /* 0x0000000403267227 */ /* 0x000fe200078e00ff */
[----:B------:R-:W-:Y:S03]  /*42b0*/  SHF.R.U32.HI R35, RZ, R18, R35 ;  /* 0x00000012ff237219 */ /* 0x000fe60000011623 */
[----:B------:R-:W-:Y:S01]  /*42c0*/  IMAD.HI.U32 R34, R11, R4, RZ ;  /* 0x000000040b227227 */ /* 0x000fe200078e00ff */
[----:B------:R-:W-:Y:S02]  /*42d0*/  @P2 SHF.R.U32.HI R3, RZ, R5, R38 ;  /* 0x00000005ff032219 */ /* 0x000fe40000011626 */
[----:B------:R-:W-:Y:S02]  /*42e0*/  SEL R9, R8, R35, !P0 ;  /* 0x0000002308097207 */ /* 0x000fe40004000000 */
[----:B------:R-:W-:Y:S01]  /*42f0*/  @P2 SHF.R.U32.HI R11, RZ, R5, R34 ;  /* 0x00000005ff0b2219 */ /* 0x000fe20000011622 */
[C---:B------:R-:W-:Y:S01]  /*4300*/  IMAD R10, R22.reuse, R3, RZ ;  /* 0x00000003160a7224 */ /* 0x040fe200078e02ff */
[----:B------:R-:W-:Y:S01]  /*4310*/  SEL R3, R13, R36, !P5 ;  /* 0x000000240d037207 */ /* 0x000fe20006800000 */
[C---:B------:R-:W-:Y:S03]  /*4320*/  IMAD.HI.U32 R14, R9.reuse, R4, RZ ;  /* 0x00000004090e7227 */ /* 0x040fe600078e00ff */
[----:B------:R-:W-:Y:S01]  /*4330*/  ISETP.GE.AND P0, PT, R9, R10, PT ;  /* 0x0000000a0900720c */ /* 0x000fe20003f06270 */
[C---:B------:R-:W-:Y:S01]  /*4340*/  IMAD R12, R22.reuse, R11, RZ ;  /* 0x0000000b160c7224 */ /* 0x040fe200078e02ff */
[-C--:B------:R-:W-:Y:S04]  /*4350*/  SHF.R.U32.HI R14, RZ, R5.reuse, R14 ;  /* 0x00000005ff0e7219 */ /* 0x080fe8000001160e */
[----:B------:R-:W-:Y:S02]  /*4360*/  ISETP.GE.OR P0, PT, R3, R12, P0 ;  /* 0x0000000c0300720c */ /* 0x000fe40000706670 */
[----:B------:R-:W-:Y:S05]  /*4370*/  SEL R15, R9, R14, !P2 ;  /* 0x0000000e090f7207 */ /* 0x000fea0005000000 */
[----:B------:R-:W-:Y:S04]  /*4380*/  IMAD.MOV R14, RZ, RZ, -R15 ;  /* 0x000000ffff0e7224 */ /* 0x000fe800078e0a0f */
[----:B------:R-:W-:Y:S02]  /*4390*/  IMAD R14, R22, R14, R9 ;  /* 0x0000000e160e7224 */ /* 0x000fe400078e0209 */
[C---:B------:R-:W-:Y:S05]  /*43a0*/  @!P0 IMAD.HI.U32 R10, R3.reuse, R4, RZ ;  /* 0x00000004030a8227 */ /* 0x040fea00078e00ff */
[----:B------:R-:W-:Y:S04]  /*43b0*/  @!P0 SHF.R.U32.HI R10, RZ, R5, R10 ;  /* 0x00000005ff0a8219 */ /* 0x000fe8000001160a */
[----:B------:R-:W-:Y:S01]  /*43c0*/  @!P0 SEL R0, R3, R10, !P2 ;  /* 0x0000000a03008207 */ /* 0x000fe20005000000 */
[----:B------:R-:W-:Y:S03]  /*43d0*/  IMAD.MOV R10, RZ, RZ, -R3 ;  /* 0x000000ffff0a7224 */ /* 0x000fe600078e0a03 */
[----:B------:R-:W-:Y:S01]  /*43e0*/  @!P0 IADD3 R15, PT, PT, R15, -R0, RZ ;  /* 0x800000000f0f8210 */ /* 0x000fe20007ffe0ff */
[----:B------:R-:W-:Y:S01]  /*43f0*/  @!P0 IMAD R0, R11, R14, R0 ;  /* 0x0000000e0b008224 */ /* 0x000fe200078e0200 */
[----:B------:R-:W-:Y:S01]  /*4400*/  IADD3 R11, PT, PT, -R9, RZ, RZ ;  /* 0x000000ff090b7210 */ /* 0x000fe20007ffe1ff */
[----:B------:R-:W-:Y:S02]  /*4410*/  IMAD R13, R2, R10, R13 ;  /* 0x0000000a020d7224 */ /* 0x000fe400078e020d */
[----:B------:R-:W-:Y:S02]  /*4420*/  @!P0 IMAD R9, R15, R22, R3 ;  /* 0x000000160f098224 */ /* 0x000fe400078e0203 */
[----:B------:R-:W-:Y:S02]  /*4430*/  @!P0 IMAD.MOV.U32 R3, RZ, RZ, R0 ;  /* 0x000000ffff038224 */ /* 0x000fe400078e0000 */
[----:B------:R-:W-:Y:S02]  /*4440*/  IMAD R8, R6, R11, R8 ;  /* 0x0000000b06087224 */ /* 0x000fe400078e0208 */
[----:B------:R-:W-:Y:S02]  /*4450*/  IMAD R13, R3, R2, R13 ;  /* 0x00000002030d7224 */ /* 0x000fe400078e020d */
[----:B------:R-:W-:Y:S02]  /*4460*/  IMAD R8, R9, R6, R8 ;  /* 0x0000000609087224 */ /* 0x000fe400078e0208 */
.L_x_69:
[----:B------:R-:W-:Y:S05]  /*4470*/  BRA.U UP1, `(.L_x_70) ;  /* 0x0000000101107547 */ /* 0x000fea000b800000 */
[----:B------:R-:W-:Y:S04]  /*4480*/  MOV R0, UR6 ;  /* 0x0000000600007c02 */ /* 0x000fe80008000f00 */
[----:B------:R-:W-:Y:S04]  /*4490*/  SHF.L.U32 R3, R0, 0x1f, RZ ;  /* 0x0000001f00037819 */ /* 0x000fe800000006ff */
[----:B------:R-:W2:Y:S02]  /*44a0*/  SYNCS.PHASECHK.TRANS64.TRYWAIT P0, [UR7+0x3f8], R3 ;  /* 0x0003f803ff0075a7 */ /* 0x000ea40008001107 */
[----:B--2---:R-:W-:Y:S05]  /*44b0*/  @!P0 BRA `(.L_x_71) ;  /* 0x00000028000c8947 */ /* 0x004fea0003800000 */
.L_x_70:
[----:B------:R-:W-:Y:S05]  /*44c0*/  BRA.U !UP5, `(.L_x_72) ;  /* 0x000000010d347547 */ /* 0x000fea000b800000 */
[----:B------:R-:W-:Y:S01]  /*44d0*/  UPLOP3.LUT UP0, UPT, UPT, UPT, UP4, 0x80, 0x8 ;  /* 0x000000000008789c */ /* 0x000fe20003f0f040 */
[----:B------:R-:W-:Y:S05]  /*44e0*/  HFMA2 R70, -RZ, RZ, 0, 5.9604644775390625e-08 ;  /* 0x00000001ff467431 */ /* 0x000fea00000001ff */
[----:B------:R-:W-:Y:S05]  /*44f0*/  PLOP3.LUT P0, PT, PT, PT, UP0, 0x80, 0x8 ;  /* 0x000000000008781c */ /* 0x000fea0003f0f008 */
[----:B------:R-:W3:Y:S01]  /*4500*/  @UP0 LDCU.64 UR10, c[0x0][0x888] ;  /* 0x00011100ff0a07ac */ /* 0x000ee20008000a00 */
[----:B------:R-:W-:Y:S04]  /*4510*/  @UP0 UIMAD UR8, UR36, UR4, URZ ;  /* 0x00000004240802a4 */ /* 0x000fe8000f8e02ff */
[----:B---3--:R-:W-:Y:S06]  /*4520*/  @UP0 UIMAD.WIDE UR10, UR8, 0x4, UR10 ;  /* 0x00000004080a08a5 */ /* 0x008fec000f8e020a */
[----:B------:R-:W-:Y:S02]  /*4530*/  IMAD.U32 R10, RZ, RZ, UR10 ;  /* 0x0000000aff0a7e24 */ /* 0x000fe4000f8e00ff */
[----:B------:R-:W-:Y:S05]  /*4540*/  IMAD.U32 R11, RZ, RZ, UR11 ;  /* 0x0000000bff0b7e24 */ /* 0x000fea000f8e00ff */
[----:B--2---:R-:W2:Y:S02]  /*4550*/  @P0 LDG.E R0, desc[UR44][R10.64] ;  /* 0x0000002c0a000981 */ /* 0x004ea4000c1e1900 */
[----:B--2---:R-:W-:Y:S01]  /*4560*/  @P0 R2UR UR39, R0 ;  /* 0x00000000002702ca */ /* 0x004fe200000e0000 */
[----:B------:R-:W-:Y:S05]  /*4570*/  IMAD.MOV.U32 R0, RZ, RZ, 0x1 ;  /* 0x00000001ff007424 */ /* 0x000fea00078e00ff */
[----:B------:R-:W-:Y:S08]  /*4580*/  @!P0 PRMT R70, R0, 0x7610, R70 ;  /* 0x0000761000468816 */ /* 0x000ff00000000046 */
[----:B------:R-:W3:Y:S02]  /*4590*/  @!UP0 LDCU UR39, c[0x0][0x880] ;  /* 0x00011000ff2787ac */ /* 0x000ee40008000800 */
.L_x_72:
[----:B---3--:R-:W-:Y:S01]  /*45a0*/  @!P4 ISETP.EQ.AND P5, PT, RZ, UR39, PT ;  /* 0x00000027ff00cc0c */ /* 0x008fe2000bfa2270 */
[----:B------:R-:W-:Y:S01]  /*45b0*/  @!UPT UIADD3 URZ, UPT, UPT, URZ, URZ, URZ ;  /* 0x000000fffffff290 */ /* 0x000fe2000fffe0ff */
[----:B------:R-:W-:Y:S11]  /*45c0*/  @!P4 BRA `(.L_x_73) ;  /* 0x000000000014c947 */ /* 0x000ff60003800000 */
[----:B------:R-:W-:Y:S02]  /*45d0*/  LOP3.LUT P0, RZ, R70, 0xff, RZ, 0xc0, !PT ;  /* 0x000000ff46ff7812 */ /* 0x000fe4000780c0ff */
[----:B------:R-:W-:Y:S04]  /*45e0*/  PLOP3.LUT P5, PT, PT, PT, UP0, 0x80, 0x8 ;  /* 0x000000000008781c */ /* 0x000fe80003faf008 */
[----:B------:R-:W-:Y:S07]  /*45f0*/  PLOP3.LUT P5, PT, P5, PT, PT, 0x8, 0x80 ;  /* 0x000000000080781c */ /* 0x000fee0002fae170 */
[----:B------:R-:W-:Y:S11]  /*4600*/  @P0 ISETP.EQ.AND P5, PT, RZ, UR39, PT ;  /* 0x00000027ff000c0c */ /* 0x000ff6000bfa2270 */
[----:B------:R-:W-:Y:S02]  /*4610*/  @!UPT UIADD3 URZ, UPT, UPT, URZ, URZ, URZ ;  /* 0x000000fffffff290 */ /* 0x000fe4000fffe0ff */
.L_x_73:
[----:B------:R-:W3:Y:S01]  /*4620*/  SYNCS.PHASECHK.TRANS64.TRYWAIT P4, [UR7+0x3e8], R23 ;  /* 0x0003e817ff0075a7 */ /* 0x000ee20008081107 */
[----:B------:R-:W-:Y:S01]  /*4630*/  @P3 SHF.R.U32.HI R28, RZ, 0x10, R25 ;  /* 0x00000010ff1c3819 */ /* 0x000fe20000011619 */
[----:B------:R-:W-:Y:S01]  /*4640*/  VIADD R30, R30, 0x1 ;  /* 0x000000011e1e7836 */ /* 0x000fe20000000000 */
[----:B------:R-:W1:Y:S08]  /*4650*/  LDC.64 R14, c[0x0][0xb10] ;  /* 0x0002c400ff0e7b82 */ /* 0x000e700000000a00 */
[----:B------:R-:W4:Y:S08]  /*4660*/  LDC.64 R10, c[0x0][0xb18] ;  /* 0x0002c600ff0a7b82 */ /* 0x000f300000000a00 */
[----:B--2---:R-:W2:Y:S08]  /*4670*/  @!P1 LDC R0, c[0x0][0xb20] ;  /* 0x0002c800ff009b82 */ /* 0x004eb00000000800 */
[----:B------:R-:W2:Y:S01]  /*4680*/  @!P1 LDC R3, c[0x0][0xb0c] ;  /* 0x0002c300ff039b82 */ /* 0x000ea20000000800 */
[----:B-1----:R-:W-:Y:S05]  /*4690*/  @!P1 IMAD.HI.U32 R14, R13, R14, RZ ;  /* 0x0000000e0d0e9227 */ /* 0x002fea00078e00ff */
[----:B------:R-:W-:Y:S01]  /*46a0*/  @!P1 SHF.R.U32.HI R14, RZ, R15, R14 ;  /* 0x0000000fff0e9219 */ /* 0x000fe2000001160e */
[----:B----4-:R-:W-:Y:S01]  /*46b0*/  @!P1 IMAD.HI.U32 R11, R8, R11, RZ ;  /* 0x0000000b080b9227 */ /* 0x010fe200078e00ff */
[----:B------:R-:W-:Y:S04]  /*46c0*/  @!P1 ISETP.NE.AND P0, PT, R10, 0x1, PT ;  /* 0x000000010a00980c */ /* 0x000fe80003f05270 */
[----:B--2---:R-:W-:Y:S02]  /*46d0*/  @!P1 SHF.R.U32.HI R9, RZ, R0, R11 ;  /* 0x00000000ff099219 */ /* 0x004fe4000001160b */
[----:B------:R-:W-:Y:S02]  /*46e0*/  @!P1 ISETP.NE.AND P2, PT, R3, 0x1, PT ;  /* 0x000000010300980c */ /* 0x000fe40003f45270 */
[----:B------:R-:W-:Y:S02]  /*46f0*/  @!P1 SEL R9, R8, R9, !P0 ;  /* 0x0000000908099207 */ /* 0x000fe40004000000 */
[----:B------:R-:W-:Y:S02]  /*4700*/  ELECT P0, URZ, PT ;  /* 0x0000000000ff782f */ /* 0x000fe40003800000 */
[----:B------:R-:W-:Y:S05]  /*4710*/  @!P1 SEL R14, R13, R14, !P2 ;  /* 0x0000000e0d0e9207 */ /* 0x000fea0005000000 */
[----:B------:R-:W-:Y:S02]  /*4720*/  @!P1 IMAD.IADD R0, R9, 0x1, -R14 ;  /* 0x0000000109009824 */ /* 0x000fe400078e0a0e */
[----:B------:R-:W-:Y:S02]  /*4730*/  @!P1 IMAD.IADD R9, R14, 0x1, -R9 ;  /* 0x000000010e099824 */ /* 0x000fe400078e0a09 */
[----:B------:R-:W-:Y:S02]  /*4740*/  @!P1 IMAD R13, R0, R3, R13 ;  /* 0x00000003000d9224 */ /* 0x000fe400078e020d */
[----:B------:R-:W-:Y:S01]  /*4750*/  @!P1 IMAD R8, R9, R10, R8 ;  /* 0x0000000a09089224 */ /* 0x000fe200078e0208 */
[----:B---3--:R-:W-:Y:S06]  /*4760*/  @!P4 BRA `(.L_x_74) ;  /* 0x000000240078c947 */ /* 0x008fec0003800000 */
.L_x_120:
[----:B------:R-:W-:Y:S01]  /*4770*/  PLOP3.LUT P5, PT, P5, P0, PT, 0xf2, 0x2f ;  /* 0x00000000002f781c */ /* 0x000fe20002fa1e72 */
[----:B------:R-:W-:Y:S01]  /*4780*/  UMOV UR14, 0x0 ;  /* 0x00000000000e7882 */ /* 0x000fe20000000000 */
[----:B------:R-:W-:Y:S01]  /*4790*/  UMOV UR15, 0x10000000 ;  /* 0x10000000000f7882 */ /* 0x000fe20000000000 */
[----:B------:R-:W-:Y:S01]  /*47a0*/  LOP3.LUT R31, R31, 0x1, RZ, 0x3c, !PT ;  /* 0x000000011f1f7812 */ /* 0x000fe200078e3cff */
[----:B------:R-:W-:Y:S01]  /*47b0*/  UMOV UR28, UR36 ;  /* 0x00000024001c7c82 */ /* 0x000fe20008000000 */
[----:B------:R-:W-:Y:S01]  /*47c0*/  UMOV UR20, UR36 ;  /* 0x0000002400147c82 */ /* 0x000fe20008000000 */
[----:B------:R-:W-:Y:S01]  /*47d0*/  UMOV UR12, UR36 ;  /* 0x00000024000c7c82 */ /* 0x000fe20008000000 */
[----:B------:R-:W-:Y:S06]  /*47e0*/  @P3 R2UR UR36, R28 ;  /* 0x000000001c2432ca */ /* 0x000fec00000e0000 */
[----:B------:R-:W-:Y:S01]  /*47f0*/  @!P5 IADD3 R3, P0, PT, R32, 0x580, RZ ;  /* 0x000005802003d810 */ /* 0x000fe20007f1e0ff */
[----:B------:R-:W-:Y:S01]  /*4800*/  @!P5 IMAD R69, R69, 0x30, RZ ;  /* 0x000000304545d824 */ /* 0x000fe200078e02ff */
[----:B------:R-:W-:Y:S01]  /*4810*/  VOTEU.ALL UP1, P5 ;  /* 0x0000000000ff7886 */ /* 0x000fe20002820000 */
[----:B------:R-:W-:Y:S01]  /*4820*/  @!P5 IMAD.SHL.U32 R71, R71, 0x40, RZ ;  /* 0x000000404747d824 */ /* 0x000fe200078e00ff */
[----:B------:R-:W-:Y:S01]  /*4830*/  @!P5 R2UR UR9, R3 ;  /* 0x000000000309d2ca */ /* 0x000fe200000e0000 */
[----:B-1----:R-:W-:Y:S01]  /*4840*/  @!P5 IMAD.X R0, RZ, RZ, R33, P0 ;  /* 0x000000ffff00d224 */ /* 0x002fe200000e0621 */
[----:B------:R-:W-:Y:S01]  /*4850*/  @!P5 R2UR UR26, R69 ;  /* 0x00000000451ad2ca */ /* 0x000fe200000e0000 */
[----:B------:R-:W-:Y:S01]  /*4860*/  @!UP1 UIADD3 UR25, UPT, UPT, UR7, 0x3e0, URZ ;  /* 0x000003e007199890 */ /* 0x000fe2000fffe0ff */
[----:B------:R-:W-:Y:S01]  /*4870*/  @!P5 R2UR UR27, R71 ;  /* 0x00000000471bd2ca */ /* 0x000fe200000e0000 */
[----:B------:R-:W-:Y:S01]  /*4880*/  @!UP1 UIADD3 UR24, UPT, UPT, UR7, 0x500, URZ ;  /* 0x0000050007189890 */ /* 0x000fe2000fffe0ff */
[----:B------:R-:W-:Y:S01]  /*4890*/  @!P5 R2UR UR8, R0 ;  /* 0x000000000008d2ca */ /* 0x000fe200000e0000 */
[----:B------:R-:W-:Y:S01]  /*48a0*/  VOTEU.ALL UP3, P5 ;  /* 0x0000000000ff7886 */ /* 0x000fe20002860000 */
[----:B------:R-:W-:Y:S01]  /*48b0*/  @!UP1 UIADD3 UR16, UPT, UPT, UR7, 0x900, URZ ;  /* 0x0000090007109890 */ /* 0x000fe2000fffe0ff */
[----:B------:R-:W-:Y:S01]  /*48c0*/  ISETP.NE.AND P0, PT, R30, 0x2, PT ;  /* 0x000000021e00780c */ /* 0x000fe20003f05270 */
[----:B------:R-:W-:Y:S01]  /*48d0*/  VOTEU.ALL UP2, P5 ;  /* 0x0000000000ff7886 */ /* 0x000fe20002840000 */
[----:B------:R-:W-:Y:S01]  /*48e0*/  UMOV UR17, UR25 ;  /* 0x0000001900117c82 */ /* 0x000fe20008000000 */
[----:B------:R-:W-:Y:S01]  /*48f0*/  IMAD.IADD R69, R8, 0x1, R61 ;  /* 0x0000000108457824 */ /* 0x000fe200078e023d */
[----:B------:R-:W-:Y:S01]  /*4900*/  SEL R0, RZ, 0x1, P0 ;  /* 0x00000001ff007807 */ /* 0x000fe20000000000 */
[----:B------:R-:W-:Y:S01]  /*4910*/  IMAD.U32 R10, RZ, RZ, UR9 ;  /* 0x00000009ff0a7e24 */ /* 0x000fe2000f8e00ff */
[----:B------:R-:W-:Y:S01]  /*4920*/  @!UP1 UIADD3 UR18, UPT, UPT, UR26, 0x10, URZ ;  /* 0x000000101a129890 */ /* 0x000fe2000fffe0ff */
[----:B------:R-:W-:Y:S01]  /*4930*/  SEL R30, R30, RZ, P0 ;  /* 0x000000ff1e1e7207 */ /* 0x000fe20000000000 */
[----:B------:R-:W-:Y:S01]  /*4940*/  UMOV UR19, UR27 ;  /* 0x0000001b00137c82 */ /* 0x000fe20008000000 */
[----:B------:R-:W-:Y:S01]  /*4950*/  @!UP1 UIADD3 UR10, UPT, UPT, UR26, 0x20, URZ ;  /* 0x000000201a0a9890 */ /* 0x000fe2000fffe0ff */
[----:B------:R-:W-:Y:S01]  /*4960*/  IMAD.U32 R11, RZ, RZ, UR8 ;  /* 0x00000008ff0b7e24 */ /* 0x000fe2000f8e00ff */
[----:B------:R-:W-:Y:S01]  /*4970*/  @!P5 R2UR UR22, R10 ;  /* 0x000000000a16d2ca */ /* 0x000fe200000e0000 */
[----:B------:R-:W-:Y:S01]  /*4980*/  @!UP1 UIADD3 UR8, UPT, UPT, UR7, 0xd00, URZ ;  /* 0x00000d0007089890 */ /* 0x000fe2000fffe0ff */
[----:B------:R-:W-:Y:S01]  /*4990*/  LOP3.LUT R29, R29, R0, RZ, 0x3c, !PT ;  /* 0x000000001d1d7212 */ /* 0x000fe200078e3cff */
[----:B------:R-:W-:Y:S01]  /*49a0*/  VOTEU.ALL UP1, P5 ;  /* 0x0000000000ff7886 */ /* 0x000fe20002820000 */
[----:B------:R-:W-:Y:S01]  /*49b0*/  @!P5 R2UR UR23, R11 ;  /* 0x000000000b17d2ca */ /* 0x000fe200000e0000 */
[----:B------:R-:W-:Y:S01]  /*49c0*/  UMOV UR9, UR25 ;  /* 0x0000001900097c82 */ /* 0x000fe20008000000 */
[----:B------:R-:W-:Y:S01]  /*49d0*/  UMOV UR11, UR27 ;  /* 0x0000001b000b7c82 */ /* 0x000fe20008000000 */
[----:B------:R-:W-:Y:S10]  /*49e0*/  IMAD.IADD R71, R13, 0x1, R68 ;  /* 0x000000010d477824 */ /* 0x000ff400078e0244 */
[----:B------:R2:W-:Y:S01]  /*49f0*/  @!UP3 UTMALDG.3D [UR24], [UR22], desc[UR14] ;  /* 0x00000e181600b5b4 */ /* 0x0005e20008011000 */
[----:B------:R2:W-:Y:S01]  /*4a00*/  @!UP2 UTMALDG.3D [UR16], [UR22], desc[UR14] ;  /* 0x00000e101600a5b4 */ /* 0x0005e20008011000 */
[----:B------:R2:W-:Y:S01]  /*4a10*/  @!UP1 UTMALDG.3D [UR8], [UR22], desc[UR14] ;  /* 0x00000e08160095b4 */ /* 0x0005e20008011000 */
[----:B------:R2:W-:Y:S01]  /*4a20*/  @!P5 SYNCS.ARRIVE.TRANS64.RED.A0TR RZ, [UR7+0x3e0], R21 ;  /* 0x0003e015ffffd9a7 */ /* 0x0005e20008300407 */
[----:B------:R-:W-:Y:S01]  /*4a30*/  UPLOP3.LUT UP1, UPT, UPT, UPT, UPT, 0x80, 0x8 ;  /* 0x000000000008789c */ /* 0x000fe20003f2f070 */
[----:B------:R-:W-:Y:S01]  /*4a40*/  SYNCS.ARRIVE.TRANS64.RED.A1T0 RZ, [UR37], RZ ;  /* 0x000000ffffff79a7 */ /* 0x000fe20008100425 */
[----:B------:R-:W-:Y:S09]  /*4a50*/  @P3 BRA `(.L_x_75) ;  /* 0xfffffff400803947 */ /* 0x000ff2000383ffff */
[----:B------:R-:W-:Y:S07]  /*4a60*/  MOV R0, UR7 ;  /* 0x0000000700007c02 */ /* 0x000fee0008000f00 */
.L_x_76:
[----:B-1----:R-:W-:-:S04]  /*4a70*/  SHF.L.U32 R3, R31, 0x1f, RZ ;  /* 0x0000001f1f037819 */ /* 0x002fc800000006ff */
[----:B------:R1:W3:Y:S03]  /*4a80*/  SYNCS.PHASECHK.TRANS64.TRYWAIT P0, [R0+URZ+0x3e8], R3 ;  /* 0x0003e803000075a7 */ /* 0x0002e600080011ff */
[----:B---3--:R-:W-:Y:S05]  /*4a90*/  @!P0 NANOSLEEP.SYNCS 0x989680 ;  /* 0x009896800000895d */ /* 0x008fea0003900000 */
[----:B------:R-:W3:Y:S02]  /*4aa0*/  @!P0 SYNCS.PHASECHK.TRANS64 P0, [R0+URZ+0x3e8], R3 ;  /* 0x0003e803000085a7 */ /* 0x000ee400080010ff */
[----:B--23--:R-:W-:Y:S05]  /*4ab0*/  @P0 EXIT ;  /* 0x000000000000094d */ /* 0x00cfea0003800000 */
[----:B------:R-:W-:Y:S05]  /*4ac0*/  BRA `(.L_x_76) ;  /* 0xfffffffc00e87947 */ /* 0x000fea000383ffff */
.L_x_67:
[----:B------:R-:W-:-:S06]  /*4ad0*/  UISETP.GE.AND UP1, UPT, UR8, 0x4, UPT ;  /* 0x000000040800788c */ /* 0x000fcc000bf26270 */
[----:B------:R-:W-:-:S13]  /*4ae0*/  PLOP3.LUT P0, PT, PT, PT, UP1, 0x80, 0x8 ;  /* 0x000000000008781c */ /* 0x000fda0003f0f018 */
[----:B------:R-:W-:Y:S05]  /*4af0*/  @!P0 EXIT ;  /* 0x000000000000894d */ /* 0x000fea0003800000 */
[----:B------:R-:W-:Y:S01]  /*4b00*/  BAR.SYNC.DEFER_BLOCKING 0x6, 0xa0 ;  /* 0x0182800000007b1d */ /* 0x000fe20000010000 */
[--C-:B------:R-:W-:Y:S01]  /*4b10*/  SHF.R.U32.HI R4, RZ, 0x4, R81.reuse ;  /* 0x00000004ff047819 */ /* 0x100fe20000011651 */
[C---:B------:R-:W-:Y:S01]  /*4b20*/  IMAD.SHL.U32 R0, R81.reuse, 0x10, RZ ;  /* 0x0000001051007824 */ /* 0x040fe200078e00ff */
[----:B------:R-:W-:Y:S01]  /*4b30*/  CS2R R78, SRZ ;  /* 0x00000000004e7805 */ /* 0x000fe2000001ff00 */
[----:B------:R-:W-:Y:S01]  /*4b40*/  IMAD.U32 R2, R81, 0x10000, RZ ;  /* 0x0001000051027824 */ /* 0x000fe200078e00ff */
[----:B------:R-:W-:Y:S01]  /*4b50*/  LOP3.LUT R4, R4, 0x1, RZ, 0xc0, !PT ;  /* 0x0000000104047812 */ /* 0x000fe200078ec0ff */
[----:B------:R-:W-:Y:S02]  /*4b60*/  UMOV UR46, 0x400 ;  /* 0x00000400002e7882 */ /* 0x000fe40000000000 */
[----:B------:R-:W1:Y:S01]  /*4b70*/  LDC R73, c[0x0][0x370] ;  /* 0x0000dc00ff497b82 */ /* 0x000e620000000800 */
[----:B------:R-:W-:Y:S01]  /*4b80*/  ULEA UR46, UR37, UR46, 0x18 ;  /* 0x0000002e252e7291 */ /* 0x000fe2000f8ec0ff */
[----:B------:R-:W-:Y:S01]  /*4b90*/  LOP3.LUT R0, R0, 0xf0, RZ, 0xc0, !PT ;  /* 0x000000f000007812 */ /* 0x000fe200078ec0ff */
[----:B------:R-:W-:Y:S01]  /*4ba0*/  IMAD.MOV.U32 R80, RZ, RZ, RZ ;  /* 0x000000ffff507224 */ /* 0x000fe200078e00ff */
[----:B------:R-:W-:Y:S01]  /*4bb0*/  LOP3.LUT R75, R4, 0x60, R81, 0xf8, !PT ;  /* 0x00000060044b7812 */ /* 0x000fe200078ef851 */
[----:B------:R-:W-:Y:S01]  /*4bc0*/  IMAD.MOV.U32 R83, RZ, RZ, RZ ;  /* 0x000000ffff537224 */ /* 0x000fe200078e00ff */
[----:B------:R-:W-:Y:S01]  /*4bd0*/  LOP3.LUT R2, R2, 0x600000, RZ, 0xc0, !PT ;  /* 0x0060000002027812 */ /* 0x000fe200078ec0ff */
[----:B------:R-:W2:Y:S01]  /*4be0*/  LDCU.64 UR48, c[0x0][0x348] ;  /* 0x00006900ff3077ac */ /* 0x000ea20008000a00 */
[----:B------:R-:W4:Y:S01]  /*4bf0*/  LDC R40, c[0x0][0xb0c] ;  /* 0x0002c300ff287b82 */ /* 0x000f220000000800 */
[----:B------:R-:W-:Y:S01]  /*4c00*/  IMAD R75, R75, 0x8, R0 ;  /* 0x000000084b4b7824 */ /* 0x000fe200078e0200 */
[----:B------:R-:W-:Y:S01]  /*4c10*/  LOP3.LUT R81, R81, 0x60, RZ, 0xc0, !PT ;  /* 0x0000006051517812 */ /* 0x000fe200078ec0ff */
[----:B------:R-:W1:Y:S01]  /*4c20*/  LDCU.64 UR40, c[0x0][0x888] ;  /* 0x00011100ff2877ac */ /* 0x000e620008000a00 */
[----:B------:R-:W1:Y:S04]  /*4c30*/  LDCU.64 UR42, c[0x0][0x890] ;  /* 0x00011200ff2a77ac */ /* 0x000e680008000a00 */
[----:B------:R-:W1:Y:S01]  /*4c40*/  LDC R72, c[0x0][0xb20] ;  /* 0x0002c800ff487b82 */ /* 0x000e620000000800 */
[----:B------:R-:W3:Y:S01]  /*4c50*/  LDS R3, [UR46+0x4b0] ;  /* 0x0004b02eff037984 */ /* 0x000ee20008000800 */
[----:B------:R-:W-:-:S06]  /*4c60*/  UMOV UR38, URZ ;  /* 0x000000ff00267c82 */ /* 0x000fcc0008000000 */
[----:B------:R-:W1:Y:S08]  /*4c70*/  LDC R23, c[0x0][0xb30] ;  /* 0x0002cc00ff177b82 */ /* 0x000e700000000800 */
[----:B------:R-:W1:Y:S08]  /*4c80*/  LDC.64 R66, c[0x0][0xb10] ;  /* 0x0002c400ff427b82 */ /* 0x000e700000000a00 */
[----:B------:R-:W1:Y:S08]  /*4c90*/  LDC.64 R18, c[0x0][0xb18] ;  /* 0x0002c600ff127b82 */ /* 0x000e700000000a00 */
[----:B------:R-:W1:Y:S08]  /*4ca0*/  LDC.64 R16, c[0x0][0xb28] ;  /* 0x0002ca00ff107b82 */ /* 0x000e700000000a00 */
[----:B------:R-:W1:Y:S01]  /*4cb0*/  LDC.64 R64, c[0x0][0x8b0] ;  /* 0x00022c00ff407b82 */ /* 0x000e620000000a00 */
[----:B---3--:R-:W-:-:S07]  /*4cc0*/  IMAD.IADD R2, R3, 0x1, R2 ;  /* 0x0000000103027824 */ /* 0x008fce00078e0202 */
[----:B------:R-:W3:Y:S08]  /*4cd0*/  LDC.64 R62, c[0x0][0x8a8] ;  /* 0x00022a00ff3e7b82 */ /* 0x000ef00000000a00 */
[----:B--2-4-:R-:W1:Y:S02]  /*4ce0*/  LDC R74, c[0x0][0x374] ;  /* 0x0000dd00ff4a7b82 */ /* 0x014e640000000800 */
.L_x_91:
[----:B------:R-:W-:Y:S02]  /*4cf0*/  LEA R0, R83, UR46, 0x3 ;  /* 0x0000002e53007c11 */ /* 0x000fe4000f8e18ff */
[----:B------:R-:W-:Y:S02]  /*4d00*/  SHF.L.U32 R3, R79, 0x1f, RZ ;  /* 0x0000001f4f037819 */ /* 0x000fe400000006ff */
[----:B------:R-:W-:Y:S02]  /*4d10*/  LEA R12, R83, UR46, 0x4 ;  /* 0x0000002e530c7c11 */ /* 0x000fe4000f8e20ff */
[----:B------:R-:W2:Y:S02]  /*4d20*/  SYNCS.PHASECHK.TRANS64.TRYWAIT P0, [R0+URZ+0x400], R3 ;  /* 0x00040003000075a7 */ /* 0x000ea400080011ff */
[----:B-123--:R-:W-:Y:S05]  /*4d30*/  @!P0 BRA `(.L_x_77) ;  /* 0x00000020001c8947 */ /* 0x00efea0003800000 */
.L_x_121:
[----:B------:R-:W-:Y:S01]  /*4d40*/  ISETP.GE.AND P0, PT, R22, 0x1, PT ;  /* 0x000000011600780c */ /* 0x000fe20003f06270 */
[----:B------:R-:W4:Y:S01]  /*4d50*/  LDS.128 R12, [R12+0x490] ;  /* 0x000490000c0c7984 */ /* 0x000f220000000c00 */
[----:B-1----:R-:W-:Y:S01]  /*4d60*/  ISETP.NE.U32.AND P2, PT, R64, RZ, PT ;  /* 0x000000ff4000720c */ /* 0x002fe20003f45070 */
[----:B--2---:R-:W-:Y:S01]  /*4d70*/  VIADD R0, R0, 0x410 ;  /* 0x0000041000007836 */ /* 0x004fe20000000000 */
[----:B------:R-:W-:Y:S01]  /*4d80*/  @!PT LDS RZ, [RZ] ;  /* 0x00000000fffff984 */ /* 0x000fe20000000800 */
[----:B------:R-:W-:Y:S01]  /*4d90*/  @!PT LDS RZ, [RZ] ;  /* 0x00000000fffff984 */ /* 0x000fe20000000800 */
[----:B------:R-:W-:Y:S01]  /*4da0*/  @!PT LDS RZ, [RZ] ;  /* 0x00000000fffff984 */ /* 0x000fe20000000800 */
[----:B------:R-:W-:Y:S01]  /*4db0*/  @!PT LDS RZ, [RZ] ;  /* 0x00000000fffff984 */ /* 0x000fe20000000800 */
[----:B------:R1:W-:Y:S06]  /*4dc0*/  MEMBAR.ALL.CTA ;  /* 0x0000000000007992 */ /* 0x0003ec0000008000 */
[----:B-1----:R-:W1:Y:S01]  /*4dd0*/  FENCE.VIEW.ASYNC.S ;  /* 0x00000000000073c6 */ /* 0x002e620000000000 */
[----:B------:R-:W-:Y:S04]  /*4de0*/  PRMT R0, RZ, 0x654, R0 ;  /* 0x00000654ff007816 */ /* 0x000fe80000000000 */
[----:B-1----:R1:W-:Y:S01]  /*4df0*/  SYNCS.ARRIVE.TRANS64.RED.A1T0 RZ, [R0+URZ], RZ ;  /* 0x000000ff00ff79a7 */ /* 0x0023e200081004ff */
[----:B----4-:R-:W-:Y:S04]  /*4e00*/  LOP3.LUT P6, RZ, R14, 0x1, RZ, 0xc0, !PT ;  /* 0x000000010eff7812 */ /* 0x010fe800078cc0ff */
[----:B------:R-:W-:Y:S09]  /*4e10*/  P2R R82, PR, RZ, 0x40 ;  /* 0x00000040ff527803 */ /* 0x000ff20000000000 */
[----:B------:R-:W-:Y:S02]  /*4e20*/  @P6 MOV R43, R12 ;  /* 0x0000000c002b6202 */ /* 0x000fe40000000f00 */
[----:B------:R-:W-:Y:S01]  /*4e30*/  @P6 LOP3.LUT R41, R13, 0xffff, RZ, 0xc0, !PT ;  /* 0x0000ffff0d296812 */ /* 0x000fe200078ec0ff */
[----:B-1----:R-:W-:Y:S06]  /*4e40*/  @!P0 BRA `(.L_x_78) ;  /* 0x0000000000a48947 */ /* 0x002fec0003800000 */
[----:B------:R-:W-:Y:S01]  /*4e50*/  IMAD.HI.U32 R11, R74, R19, RZ ;  /* 0x000000134a0b7227 */ /* 0x000fe200078e00ff */
[----:B------:R-:W-:Y:S02]  /*4e60*/  ISETP.NE.AND P0, PT, R18, 0x1, PT ;  /* 0x000000011200780c */ /* 0x000fe40003f05270 */
[----:B------:R-:W-:Y:S01]  /*4e70*/  ISETP.NE.AND P1, PT, R22, 0x1, PT ;  /* 0x000000011600780c */ /* 0x000fe20003f25270 */
[----:B------:R-:W-:Y:S01]  /*4e80*/  IMAD.HI.U32 R10, R73, R66, RZ ;  /* 0x00000042490a7227 */ /* 0x000fe200078e00ff */
[----:B------:R-:W-:Y:S02]  /*4e90*/  SHF.R.U32.HI R11, RZ, R72, R11 ;  /* 0x00000048ff0b7219 */ /* 0x000fe4000001160b */
[----:B------:R-:W-:Y:S01]  /*4ea0*/  ISETP.NE.AND P3, PT, R40, 0x1, PT ;  /* 0x000000012800780c */ /* 0x000fe20003f65270 */
[----:B------:R-:W-:Y:S01]  /*4eb0*/  IMAD.HI.U32 R24, R43, R66, RZ ;  /* 0x000000422b187227 */ /* 0x000fe200078e00ff */
[----:B------:R-:W-:Y:S02]  /*4ec0*/  SHF.R.U32.HI R10, RZ, R67, R10 ;  /* 0x00000043ff0a7219 */ /* 0x000fe4000001160a */
[----:B------:R-:W-:Y:S01]  /*4ed0*/  SEL R3, R74, R11, !P0 ;  /* 0x0000000b4a037207 */ /* 0x000fe20004000000 */
[----:B------:R-:W-:Y:S01]  /*4ee0*/  IMAD.HI.U32 R11, R41, R19, RZ ;  /* 0x00000013290b7227 */ /* 0x000fe200078e00ff */
[----:B------:R-:W-:Y:S02]  /*4ef0*/  SEL R7, R73, R10, !P3 ;  /* 0x0000000a49077207 */ /* 0x000fe40005800000 */
[----:B------:R-:W-:Y:S01]  /*4f00*/  SHF.R.U32.HI R24, RZ, R67, R24 ;  /* 0x00000043ff187219 */ /* 0x000fe20000011618 */
[-C--:B------:R-:W-:Y:S04]  /*4f10*/  IMAD.HI.U32 R10, R3, R16.reuse, RZ ;  /* 0x00000010030a7227 */ /* 0x080fe800078e00ff */
[----:B------:R-:W-:Y:S01]  /*4f20*/  IMAD.HI.U32 R20, R7, R16, RZ ;  /* 0x0000001007147227 */ /* 0x000fe200078e00ff */
[-C--:B------:R-:W-:Y:S02]  /*4f30*/  @P1 SHF.R.U32.HI R3, RZ, R17.reuse, R10 ;  /* 0x00000011ff031219 */ /* 0x080fe4000001160a */
[----:B------:R-:W-:Y:S02]  /*4f40*/  SHF.R.U32.HI R10, RZ, R72, R11 ;  /* 0x00000048ff0a7219 */ /* 0x000fe4000001160b */
[----:B------:R-:W-:Y:S01]  /*4f50*/  @P1 SHF.R.U32.HI R7, RZ, R17, R20 ;  /* 0x00000011ff071219 */ /* 0x000fe20000011614 */
[C---:B------:R-:W-:Y:S01]  /*4f60*/  IMAD R4, R22.reuse, R3, RZ ;  /* 0x0000000316047224 */ /* 0x040fe200078e02ff */
[----:B------:R-:W-:Y:S02]  /*4f70*/  SEL R5, R41, R10, !P0 ;  /* 0x0000000a29057207 */ /* 0x000fe40004000000 */
[----:B------:R-:W-:Y:S01]  /*4f80*/  SEL R3, R43, R24, !P3 ;  /* 0x000000182b037207 */ /* 0x000fe20005800000 */
[----:B------:R-:W-:Y:S01]  /*4f90*/  IMAD R6, R22, R7, RZ ;  /* 0x0000000716067224 */ /* 0x000fe200078e02ff */
[C---:B------:R-:W-:Y:S01]  /*4fa0*/  ISETP.GE.AND P0, PT, R5.reuse, R4, PT ;  /* 0x000000040500720c */ /* 0x040fe20003f06270 */
[----:B------:R-:W-:Y:S03]  /*4fb0*/  IMAD.HI.U32 R8, R5, R16, RZ ;  /* 0x0000001005087227 */ /* 0x000fe600078e00ff */
[----:B------:R-:W-:Y:S01]  /*4fc0*/  ISETP.GE.OR P0, PT, R3, R6, P0 ;  /* 0x000000060300720c */ /* 0x000fe20000706670 */
[----:B------:R-:W-:Y:S01]  /*4fd0*/  IMAD.MOV R6, RZ, RZ, -R3 ;  /* 0x000000ffff067224 */ /* 0x000fe200078e0a03 */
[-C--:B------:R-:W-:Y:S03]  /*4fe0*/  SHF.R.U32.HI R8, RZ, R17.reuse, R8 ;  /* 0x00000011ff087219 */ /* 0x080fe60000011608 */
[----:B------:R-:W-:Y:S01]  /*4ff0*/  IMAD R43, R40, R6, R43 ;  /* 0x00000006282b7224 */ /* 0x000fe200078e022b */
[----:B------:R-:W-:Y:S05]  /*5000*/  SEL R9, R5, R8, !P1 ;  /* 0x0000000805097207 */ /* 0x000fea0004800000 */
[----:B------:R-:W-:Y:S02]  /*5010*/  IMAD.MOV R8, RZ, RZ, -R9 ;  /* 0x000000ffff087224 */ /* 0x000fe400078e0a09 */
[C---:B------:R-:W-:Y:S04]  /*5020*/  @!P0 IMAD.HI.U32 R4, R3.reuse, R16, RZ ;  /* 0x0000001003048227 */ /* 0x040fe800078e00ff */
[----:B------:R-:W-:Y:S01]  /*5030*/  IMAD R8, R22, R8, R5 ;  /* 0x0000000816087224 */ /* 0x000fe200078e0205 */
[----:B------:R-:W-:Y:S04]  /*5040*/  @!P0 SHF.R.U32.HI R4, RZ, R17, R4 ;  /* 0x00000011ff048219 */ /* 0x000fe80000011604 */
[----:B------:R-:W-:Y:S02]  /*5050*/  @!P0 SEL R0, R3, R4, !P1 ;  /* 0x0000000403008207 */ /* 0x000fe40004800000 */
[----:B------:R-:W-:Y:S02]  /*5060*/  IADD3 R4, PT, PT, -R5, RZ, RZ ;  /* 0x000000ff05047210 */ /* 0x000fe40007ffe1ff */
[----:B------:R-:W-:Y:S01]  /*5070*/  @!P0 IADD3 R9, PT, PT, R9, -R0, RZ ;  /* 0x8000000009098210 */ /* 0x000fe20007ffe0ff */
[----:B------:R-:W-:Y:S02]  /*5080*/  @!P0 IMAD R0, R7, R8, R0 ;  /* 0x0000000807008224 */ /* 0x000fe400078e0200 */
[----:B------:R-:W-:Y:S02]  /*5090*/  IMAD R41, R18, R4, R41 ;  /* 0x0000000412297224 */ /* 0x000fe400078e0229 */
[----:B------:R-:W-:Y:S02]  /*50a0*/  @!P0 IMAD R5, R9, R22, R3 ;  /* 0x0000001609058224 */ /* 0x000fe400078e0203 */
[----:B------:R-:W-:Y:S04]  /*50b0*/  @!P0 IMAD.MOV.U32 R3, RZ, RZ, R0 ;  /* 0x000000ffff038224 */ /* 0x000fe800078e0000 */
[----:B------:R-:W-:Y:S02]  /*50c0*/  IMAD R43, R3, R40, R43 ;  /* 0x00000028032b7224 */ /* 0x000fe400078e022b */
[----:B------:R-:W-:Y:S02]  /*50d0*/  IMAD R41, R5, R18, R41 ;  /* 0x0000001205297224 */ /* 0x000fe400078e0229 */
.L_x_78:
[----:B------:R-:W-:Y:S01]  /*50e0*/  UISETP.NE.U32.AND UP3, UPT, UR42, URZ, UPT ;  /* 0x000000ff2a00728c */ /* 0x000fe2000bf65070 */
[----:B------:R-:W-:Y:S03]  /*50f0*/  ISETP.NE.AND.EX P2, PT, R65, RZ, PT, P2 ;  /* 0x000000ff4100720c */ /* 0x000fe60003f45320 */
[----:B------:R-:W-:Y:S09]  /*5100*/  UISETP.NE.AND.EX UP3, UPT, UR43, URZ, UPT, UP3 ;  /* 0x000000ff2b00728c */ /* 0x000ff2000bf65330 */
[----:B------:R-:W-:Y:S05]  /*5110*/  BRA.U !UP3, `(.L_x_79) ;  /* 0x000000010b387547 */ /* 0x000fea000b800000 */
[----:B------:R-:W-:Y:S01]  /*5120*/  UISETP.NE.U32.AND UP0, UPT, UR40, URZ, UPT ;  /* 0x000000ff2800728c */ /* 0x000fe2000bf05070 */
[----:B------:R-:W-:Y:S03]  /*5130*/  HFMA2 R70, -RZ, RZ, 0, 5.9604644775390625e-08 ;  /* 0x00000001ff467431 */ /* 0x000fe600000001ff */
[----:B------:R-:W-:Y:S06]  /*5140*/  UISETP.NE.AND.EX UP0, UPT, UR41, URZ, UPT, UP0 ;  /* 0x000000ff2900728c */ /* 0x000fec000bf05300 */
[----:B------:R-:W-:Y:S05]  /*5150*/  PLOP3.LUT P0, PT, PT, PT, UP0, 0x80, 0x8 ;  /* 0x000000000008781c */ /* 0x000fea0003f0f008 */
[----:B------:R-:W1:Y:S01]  /*5160*/  @UP0 LDCU.64 UR6, c[0x0][0x888] ;  /* 0x00011100ff0607ac */ /* 0x000e620008000a00 */
[----:B------:R-:W-:Y:S04]  /*5170*/  @UP0 UIMAD UR4, UR36, UR42, URZ ;  /* 0x0000002a240402a4 */ /* 0x000fe8000f8e02ff */
[----:B-1----:R-:W-:Y:S06]  /*5180*/  @UP0 UIMAD.WIDE UR6, UR4, 0x4, UR6 ;  /* 0x00000004040608a5 */ /* 0x002fec000f8e0206 */
[----:B------:R-:W-:Y:S02]  /*5190*/  IMAD.U32 R4, RZ, RZ, UR6 ;  /* 0x00000006ff047e24 */ /* 0x000fe4000f8e00ff */
[----:B------:R-:W-:Y:S05]  /*51a0*/  IMAD.U32 R5, RZ, RZ, UR7 ;  /* 0x00000007ff057e24 */ /* 0x000fea000f8e00ff */
[----:B------:R-:W2:Y:S02]  /*51b0*/  @P0 LDG.E R0, desc[UR44][R4.64] ;  /* 0x0000002c04000981 */ /* 0x000ea4000c1e1900 */
[----:B--2---:R-:W-:Y:S01]  /*51c0*/  @P0 R2UR UR39, R0 ;  /* 0x00000000002702ca */ /* 0x004fe200000e0000 */
[----:B------:R-:W-:Y:S05]  /*51d0*/  IMAD.MOV.U32 R0, RZ, RZ, 0x1 ;  /* 0x00000001ff007424 */ /* 0x000fea00078e00ff */
[----:B------:R-:W-:Y:S08]  /*51e0*/  @!P0 PRMT R70, R0, 0x7610, R70 ;  /* 0x0000761000468816 */ /* 0x000ff00000000046 */
[----:B------:R-:W1:Y:S02]  /*51f0*/  @!UP0 LDCU UR39, c[0x0][0x880] ;  /* 0x00011000ff2787ac */ /* 0x000e640008000800 */
.L_x_79:
[----:B------:R-:W-:Y:S05]  /*5200*/  @!P2 BRA `(.L_x_80) ;  /* 0x000000000020a947 */ /* 0x000fea0003800000 */
[----:B---3--:R-:W-:Y:S04]  /*5210*/  ISETP.NE.U32.AND P0, PT, R62, RZ, PT ;  /* 0x000000ff3e00720c */ /* 0x008fe80003f05070 */
[----:B------:R-:W-:Y:S11]  /*5220*/  ISETP.NE.AND.EX P0, PT, R63, RZ, PT, P0 ;  /* 0x000000ff3f00720c */ /* 0x000ff60003f05300 */
[----:B------:R-:W-:Y:S02]  /*5230*/  @!UPT UIADD3 URZ, UPT, UPT, URZ, URZ, URZ ;  /* 0x000000fffffff290 */ /* 0x000fe4000fffe0ff */
[----:B------:R-:W2:Y:S01]  /*5240*/  @P0 LDC.64 R4, c[0x0][0x8a8] ;  /* 0x00022a00ff040b82 */ /* 0x000ea20000000a00 */
[----:B------:R-:W-:Y:S04]  /*5250*/  @P0 IMAD R0, R64, UR36, RZ ;  /* 0x0000002440000c24 */ /* 0x000fe8000f8e02ff */
[----:B--2---:R-:W-:Y:S05]  /*5260*/  @P0 IMAD.WIDE R4, R0, 0x4, R4 ;  /* 0x0000000400040825 */ /* 0x004fea00078e0204 */
[----:B-----5:R2:W5:Y:S02]  /*5270*/  @P0 LDG.E R42, desc[UR44][R4.64] ;  /* 0x0000002c042a0981 */ /* 0x020564000c1e1900 */
[----:B--2---:R-:W4:Y:S02]  /*5280*/  @!P0 LDC R42, c[0x0][0x8a0] ;  /* 0x00022800ff2a8b82 */ /* 0x004f240000000800 */
.L_x_80:
[----:B------:R-:W2:Y:S01]  /*5290*/  LDC.64 R4, c[0x0][0xb10] ;  /* 0x0002c400ff047b82 */ /* 0x000ea20000000a00 */
[----:B------:R-:W-:Y:S01]  /*52a0*/  UISETP.NE.AND UP4, UPT, UR47, URZ, UPT ;  /* 0x000000ff2f00728c */ /* 0x000fe2000bf85270 */
[----:B------:R-:W-:Y:S01]  /*52b0*/  SHF.L.U32 R8, R80, 0x1f, RZ ;  /* 0x0000001f50087819 */ /* 0x000fe200000006ff */
[----:B------:R-:W-:Y:S01]  /*52c0*/  UPLOP3.LUT UP0, UPT, UPT, UPT, UPT, 0x40, 0x4 ;  /* 0x000000000004789c */ /* 0x000fe20003f0e870 */
[----:B------:R-:W-:Y:S01]  /*52d0*/  @P6 SHF.R.U32.HI R77, RZ, 0x10, R13 ;  /* 0x00000010ff4d6819 */ /* 0x000fe2000001160d */
[----:B------:R-:W-:Y:S03]  /*52e0*/  ULEA UR50, UR38, UR46, 0x3 ;  /* 0x0000002e26327291 */ /* 0x000fe6000f8e18ff */
[----:B------:R-:W3:Y:S01]  /*52f0*/  LDC.64 R6, c[0x0][0xb18] ;  /* 0x0002c600ff067b82 */ /* 0x000ee20000000a00 */
[----:B------:R-:W-:Y:S01]  /*5300*/  PLOP3.LUT P1, PT, PT, PT, UP4, 0x80, 0x8 ;  /* 0x000000000008781c */ /* 0x000fe20003f2f048 */
[----:B------:R-:W-:Y:S01]  /*5310*/  VIADD R83, R83, 0x1 ;  /* 0x0000000153537836 */ /* 0x000fe20000000000 */
[----:B------:R-:W-:Y:S02]  /*5320*/  CS2R R48, SRZ ;  /* 0x0000000000307805 */ /* 0x000fe4000001ff00 */
[----:B------:R-:W-:Y:S02]  /*5330*/  CS2R R46, SRZ ;  /* 0x00000000002e7805 */ /* 0x000fe4000001ff00 */
[----:B------:R-:W-:Y:S01]  /*5340*/  CS2R R50, SRZ ;  /* 0x0000000000327805 */ /* 0x000fe2000001ff00 */
[----:B------:R-:W1:Y:S01]  /*5350*/  @UP4 LDCU.64 UR4, c[0x0][0x888] ;  /* 0x00011100ff0447ac */ /* 0x000e620008000a00 */
[----:B------:R-:W-:Y:S05]  /*5360*/  @UP4 UPLOP3.LUT UP0, UPT, UPT, UPT, UP3, 0x80, 0x8 ;  /* 0x000000000008489c */ /* 0x000fea0003f0f030 */
[----:B------:R-:W-:Y:S01]  /*5370*/  @P1 LOP3.LUT P0, RZ, R70, 0xff, RZ, 0xc0, !PT ;  /* 0x000000ff46ff1812 */ /* 0x000fe2000780c0ff */
[----:B-1----:R-:W-:Y:S02]  /*5380*/  @UP4 UISETP.NE.AND UP1, UPT, UR39, URZ, UPT ;  /* 0x000000ff2700428c */ /* 0x002fe4000bf25270 */
[----:B------:R-:W-:Y:S02]  /*5390*/  @UP4 UISETP.NE.U32.AND UP2, UPT, UR4, URZ, UPT ;  /* 0x000000ff0400428c */ /* 0x000fe4000bf45070 */
[----:B------:R-:W-:Y:S02]  /*53a0*/  @UP4 USEL UR4, URZ, 0xffffffff, UP1 ;  /* 0xffffffffff044887 */ /* 0x000fe40008800000 */
[----:B------:R-:W-:Y:S06]  /*53b0*/  @UP4 UISETP.NE.AND.EX UP2, UPT, UR5, URZ, UPT, UP2 ;  /* 0x000000ff0500428c */ /* 0x000fec000bf45320 */
[----:B------:R-:W-:Y:S01]  /*53c0*/  @P1 VOTEU.ANY UP1, P0 ;  /* 0x0000000000ff1886 */ /* 0x000fe20000020100 */
[----:B------:R-:W-:Y:S01]  /*53d0*/  ISETP.NE.AND P0, PT, R23, 0x1, PT ;  /* 0x000000011700780c */ /* 0x000fe20003f05270 */
[----:B------:R-:W-:Y:S04]  /*53e0*/  @UP4 USEL UR5, URZ, 0xffffffff, UP2 ;  /* 0xffffffffff054887 */ /* 0x000fe80009000000 */
[----:B------:R-:W-:Y:S04]  /*53f0*/  @UP0 USEL UR4, UR5, UR4, !UP1 ;  /* 0x0000000405040287 */ /* 0x000fe8000c800000 */
[----:B------:R-:W-:Y:S04]  /*5400*/  @UP4 ULOP3.LUT UR4, UR4, 0x1, URZ, 0xc0, !UPT ;  /* 0x0000000104044892 */ /* 0x000fe8000f8ec0ff */
[----:B------:R-:W1:Y:S01]  /*5410*/  @!P0 LDC R0, c[0x0][0xb20] ;  /* 0x0002c800ff008b82 */ /* 0x000e620000000800 */
[----:B------:R-:W-:Y:S01]  /*5420*/  UISETP.NE.U32.OR UP0, UPT, UR4, 0x1, !UP4 ;  /* 0x000000010400788c */ /* 0x000fe2000e705470 */
[----:B--2---:R-:W-:Y:S01]  /*5430*/  @!P0 IMAD.HI.U32 R4, R43, R4, RZ ;  /* 0x000000042b048227 */ /* 0x004fe200078e00ff */
[----:B---3--:R-:W-:Y:S05]  /*5440*/  @!P0 ISETP.NE.AND P1, PT, R6, 0x1, PT ;  /* 0x000000010600880c */ /* 0x008fea0003f25270 */
[----:B------:R-:W2:Y:S01]  /*5450*/  @!P0 LDC R3, c[0x0][0xb0c] ;  /* 0x0002c300ff038b82 */ /* 0x000ea20000000800 */
[----:B------:R-:W-:Y:S01]  /*5460*/  @!P0 IMAD.HI.U32 R7, R41, R7, RZ ;  /* 0x0000000729078227 */ /* 0x000fe200078e00ff */
[----:B------:R-:W-:Y:S02]  /*5470*/  PLOP3.LUT P3, PT, PT, PT, UP0, 0x80, 0x8 ;  /* 0x000000000008781c */ /* 0x000fe40003f6f008 */
[----:B------:R-:W-:Y:S11]  /*5480*/  @!P0 SHF.R.U32.HI R4, RZ, R5, R4 ;  /* 0x00000005ff048219 */ /* 0x000ff60000011604 */
[----:B------:R-:W-:Y:S04]  /*5490*/  @P3 SHF.L.U32 R9, R78, 0x1f, RZ ;  /* 0x0000001f4e093819 */ /* 0x000fe800000006ff */
[----:B------:R-:W3:Y:S01]  /*54a0*/  @P3 SYNCS.PHASECHK.TRANS64.TRYWAIT P5, [UR46+0x3e0], R9 ;  /* 0x0003e009ff0035a7 */ /* 0x000ee200080a112e */
[----:B-1----:R-:W-:Y:S02]  /*54b0*/  @!P0 SHF.R.U32.HI R0, RZ, R0, R7 ;  /* 0x00000000ff008219 */ /* 0x002fe40000011607 */
[----:B--2---:R-:W-:Y:S02]  /*54c0*/  @!P0 ISETP.NE.AND P2, PT, R3, 0x1, PT ;  /* 0x000000010300880c */ /* 0x004fe40003f45270 */
[----:B------:R-:W-:Y:S02]  /*54d0*/  @!P0 SEL R5, R41, R0, !P1 ;  /* 0x0000000029058207 */ /* 0x000fe40004800000 */
[----:B------:R-:W-:Y:S05]  /*54e0*/  @!P0 SEL R4, R43, R4, !P2 ;  /* 0x000000042b048207 */ /* 0x000fea0005000000 */
[----:B------:R-:W-:Y:S02]  /*54f0*/  @!P0 IMAD.IADD R0, R5, 0x1, -R4 ;  /* 0x0000000105008824 */ /* 0x000fe400078e0a04 */
[----:B------:R-:W-:Y:S01]  /*5500*/  @!P0 IMAD.IADD R4, R4, 0x1, -R5 ;  /* 0x0000000104048824 */ /* 0x000fe200078e0a05 */
[----:B------:R1:W2:Y:S01]  /*5510*/  SYNCS.PHASECHK.TRANS64.TRYWAIT P4, [UR50+0x420], R8 ;  /* 0x00042008ff0075a7 */ /* 0x0002a20008081132 */
[----:B------:R-:W-:Y:S02]  /*5520*/  @!P0 IMAD R43, R0, R3, R43 ;  /* 0x00000003002b8224 */ /* 0x000fe400078e022b */
[----:B------:R-:W-:Y:S01]  /*5530*/  @!P0 IMAD R41, R4, R6, R41 ;  /* 0x0000000604298224 */ /* 0x000fe200078e0229 */
[----:B------:R-:W-:Y:S02]  /*5540*/  PLOP3.LUT P0, PT, PT, PT, PT, 0x8, 0x80 ;  /* 0x000000000080781c */ /* 0x000fe40003f0e170 */
[----:B---3--:R-:W-:Y:S01]  /*5550*/  @P3 PLOP3.LUT P0, PT, P5, PT, PT, 0x8, 0x80 ;  /* 0x000000000080381c */ /* 0x008fe20002f0e170 */
[----:B------:R-:W-:Y:S01]  /*5560*/  @!UPT UIADD3 URZ, UPT, UPT, URZ, URZ, URZ ;  /* 0x000000fffffff290 */ /* 0x000fe2000fffe0ff */
[----:B-1----:R-:W-:Y:S11]  /*5570*/  BRA.U !UP0, `(.L_x_81) ;  /* 0x0000000108847547 */ /* 0x002ff6000b800000 */
[----:B------:R-:W-:Y:S01]  /*5580*/  LOP3.LUT P1, RZ, R70, 0xff, RZ, 0xc0, !PT ;  /* 0x000000ff46ff7812 */ /* 0x000fe2000782c0ff */
[----:B------:R-:W-:Y:S01]  /*5590*/  @!UPT UIADD3 URZ, UPT, UPT, URZ, URZ, URZ ;  /* 0x000000fffffff290 */ /* 0x000fe2000fffe0ff */
[----:B------:R-:W-:Y:S11]  /*55a0*/  @!P0 BRA `(.L_x_82) ;  /* 0x00000000000c8947 */ /* 0x000ff60003800000 */
[----:B------:R-:W-:Y:S04]  /*55b0*/  SHF.L.U32 R3, R78, 0x1f, RZ ;  /* 0x0000001f4e037819 */ /* 0x000fe800000006ff */
[----:B------:R-:W1:Y:S02]  /*55c0*/  SYNCS.PHASECHK.TRANS64.TRYWAIT P0, [UR46+0x3e0], R3 ;  /* 0x0003e003ff0075a7 */ /* 0x000e64000800112e */
[----:B-1----:R-:W-:Y:S05]  /*55d0*/  @!P0 BRA `(.L_x_83) ;  /* 0x0000001800088947 */ /* 0x002fea0003800000 */
.L_x_82:
[----:B------:R-:W-:Y:S01]  /*55e0*/  UISETP.NE.U32.AND UP0, UPT, UR40, URZ, UPT ;  /* 0x000000ff2800728c */ /* 0x000fe2000bf05070 */
[----:B------:R-:W-:Y:S01]  /*55f0*/  CS2R R50, SRZ ;  /* 0x0000000000327805 */ /* 0x000fe2000001ff00 */
[----:B------:R-:W-:Y:S01]  /*5600*/  UISETP.NE.AND UP1, UPT, UR39, URZ, UPT ;  /* 0x000000ff2700728c */ /* 0x000fe2000bf25270 */
[----:B------:R-:W-:Y:S01]  /*5610*/  CS2R R46, SRZ ;  /* 0x00000000002e7805 */ /* 0x000fe2000001ff00 */
[----:B------:R-:W-:Y:S01]  /*5620*/  UISETP.NE.AND.EX UP0, UPT, UR41, URZ, UPT, UP0 ;  /* 0x000000ff2900728c */ /* 0x000fe2000bf05300 */
[----:B------:R-:W-:Y:S01]  /*5630*/  CS2R R48, SRZ ;  /* 0x0000000000307805 */ /* 0x000fe2000001ff00 */
[----:B------:R-:W-:Y:S01]  /*5640*/  USEL UR4, URZ, 0xffffffff, UP1 ;  /* 0xffffffffff047887 */ /* 0x000fe20008800000 */
[----:B------:R-:W-:Y:S01]  /*5650*/  LOP3.LUT R78, R78, 0x1, RZ, 0x3c, !PT ;  /* 0x000000014e4e7812 */ /* 0x000fe200078e3cff */
[----:B------:R-:W-:Y:S03]  /*5660*/  USEL UR5, URZ, 0xffffffff, UP0 ;  /* 0xffffffffff057887 */ /* 0x000fe60008000000 */
[----:B------:R-:W-:Y:S01]  /*5670*/  VOTEU.ANY UP0, P1 ;  /* 0x0000000000ff7886 */ /* 0x000fe20000800100 */
[----:B------:R-:W-:Y:S04]  /*5680*/  @UP3 USEL UR4, UR5, UR4, !UP0 ;  /* 0x0000000405043287 */ /* 0x000fe8000c000000 */
[----:B------:R-:W-:Y:S04]  /*5690*/  ULOP3.LUT UR4, UR4, 0x1, URZ, 0xc0, !UPT ;  /* 0x0000000104047892 */ /* 0x000fe8000f8ec0ff */
[----:B------:R-:W-:Y:S02]  /*56a0*/  UISETP.NE.U32.AND UP0, UPT, UR4, 0x1, UPT ;  /* 0x000000010400788c */ /* 0x000fe4000bf05070 */
[----:B------:R-:W-:Y:S04]  /*56b0*/  UIADD3 UR4, UPT, UPT, UR46, 0x3e8, URZ ;  /* 0x000003e82e047890 */ /* 0x000fe8000fffe0ff */
[----:B------:R-:W-:Y:S01]  /*56c0*/  PLOP3.LUT P0, PT, PT, PT, UP0, 0x80, 0x8 ;  /* 0x000000000008781c */ /* 0x000fe20003f0f008 */
[----:B------:R-:W-:Y:S11]  /*56d0*/  UPRMT UR4, UR37, 0x654, UR4 ;  /* 0x0000065425047896 */ /* 0x000ff60008000004 */
[----:B------:R-:W-:Y:S01]  /*56e0*/  @!UPT UIADD3 URZ, UPT, UPT, URZ, URZ, URZ ;  /* 0x000000fffffff290 */ /* 0x000fe2000fffe0ff */
[----:B------:R3:W1:Y:S04]  /*56f0*/  @P0 LDS.64 R50, [R75+UR46+0x500] ;  /* 0x0005002e4b320984 */ /* 0x0006680008000a00 */
[----:B------:R3:W1:Y:S04]  /*5700*/  @P0 LDS.64 R46, [R75+UR46+0x900] ;  /* 0x0009002e4b2e0984 */ /* 0x0006680008000a00 */
[----:B------:R3:W1:Y:S01]  /*5710*/  @P0 LDS.64 R48, [R75+UR46+0xd00] ;  /* 0x000d002e4b300984 */ /* 0x0006620008000a00 */
[----:B------:R-:W-:Y:S01]  /*5720*/  @!PT LDS RZ, [RZ] ;  /* 0x00000000fffff984 */ /* 0x000fe20000000800 */
[----:B------:R-:W-:Y:S01]  /*5730*/  @!PT LDS RZ, [RZ] ;  /* 0x00000000fffff984 */ /* 0x000fe20000000800 */
[----:B------:R-:W-:Y:S01]  /*5740*/  @!PT LDS RZ, [RZ] ;  /* 0x00000000fffff984 */ /* 0x000fe20000000800 */
[----:B------:R-:W-:Y:S01]  /*5750*/  @!PT LDS RZ, [RZ] ;  /* 0x00000000fffff984 */ /* 0x000fe20000000800 */
[----:B------:R4:W-:Y:S06]  /*5760*/  MEMBAR.ALL.CTA ;  /* 0x0000000000007992 */ /* 0x0009ec0000008000 */
[----:B----4-:R-:W4:Y:S02]  /*5770*/  FENCE.VIEW.ASYNC.S ;  /* 0x00000000000073c6 */ /* 0x010f240000000000 */
[----:B----4-:R-:W-:Y:S01]  /*5780*/  SYNCS.ARRIVE.TRANS64.RED.A1T0 RZ, [UR4], RZ ;  /* 0x000000ffffff79a7 */ /* 0x010fe20008100404 */
.L_x_81:
[----:B--2---:R-:W-:Y:S05]  /*5790*/  @P4 BRA `(.L_x_84) ;  /* 0x0000000000084947 */ /* 0x004fea0003800000 */
[----:B------:R-:W2:Y:S02]  /*57a0*/  SYNCS.PHASECHK.TRANS64.TRYWAIT P0, [UR50+0x420], R8 ;  /* 0x00042008ff0075a7 */ /* 0x000ea40008001132 */
[----:B--2---:R-:W-:Y:S05]  /*57b0*/  @!P0 BRA `(.L_x_85) ;  /* 0x0000001400a88947 */ /* 0x004fea0003800000 */
.L_x_84:
[----:B------:R-:W-:Y:S04]  /*57c0*/  ULEA.HI UR4, UR38, UR38, URZ, 0x1 ;  /* 0x0000002626047291 */ /* 0x000fe8000f8f08ff */
[----:B------:R-:W-:Y:S02]  /*57d0*/  USHF.R.U32.HI UR5, URZ, 0x1, UR4 ;  /* 0x00000001ff057899 */ /* 0x000fe40008011604 */
[----:B------:R-:W-:Y:S04]  /*57e0*/  ULOP3.LUT UR4, UR4, 0xffe, URZ, 0xc0, !UPT ;  /* 0x00000ffe04047892 */ /* 0x000fe8000f8ec0ff */
[----:B------:R-:W-:Y:S01]  /*57f0*/  UIADD3 UR4, UPT, UPT, -UR4, UR38, URZ ;  /* 0x0000002604047290 */ /* 0x000fe2000fffe1ff */
[----:B------:R-:W-:Y:S04]  /*5800*/  IMAD.U32 R5, RZ, RZ, UR5 ;  /* 0x00000005ff057e24 */ /* 0x000fe8000f8e00ff */
[----:B-1----:R-:W-:Y:S01]  /*5810*/  IMAD R3, R5, 0x30, R2 ;  /* 0x0000003005037824 */ /* 0x002fe200078e0202 */
[----:B------:R-:W-:Y:S05]  /*5820*/  MOV R44, UR4 ;  /* 0x00000004002c7c02 */ /* 0x000fea0008000f00 */
[----:B------:R-:W-:Y:S05]  /*5830*/  IMAD R44, R44, 0x100000, R3 ;  /* 0x001000002c2c7824 */ /* 0x000fea00078e0203 */
[----:B------:R-:W-:Y:S04]  /*5840*/  SHF.R.U32.HI R7, RZ, 0x15, R44 ;  /* 0x00000015ff077819 */ /* 0x000fe8000001162c */
[----:B------:R-:W-:Y:S11]  /*5850*/  LOP3.LUT P0, RZ, R7, 0x3, R76, 0x48, !PT ;  /* 0x0000000307ff7812 */ /* 0x000ff6000780484c */
[----:B------:R-:W-:Y:S02]  /*5860*/  @!UPT UIADD3 URZ, UPT, UPT, URZ, URZ, URZ ;  /* 0x000000fffffff290 */ /* 0x000fe4000fffe0ff */
[----:B------:R-:W-:Y:S05]  /*5870*/  @!P0 BRA `(.L_x_86) ;  /* 0x0000000000408947 */ /* 0x000fea0003800000 */
[----:B------:R-:W1:Y:S01]  /*5880*/  LDCU.64 UR8, c[0x4][0x68] ;  /* 0x01000d00ff0877ac */ /* 0x000e620008000a00 */
[----:B------:R-:W-:Y:S01]  /*5890*/  MOV R15, 0x0 ;  /* 0x00000000000f7802 */ /* 0x000fe20000000f00 */
[----:B------:R-:W-:Y:S02]  /*58a0*/  HFMA2 R12, -RZ, RZ, 0, 5.9604644775390625e-08 ;  /* 0x00000001ff0c7431 */ /* 0x000fe400000001ff */
[----:B------:R-:W-:Y:S02]  /*58b0*/  IMAD.MOV.U32 R8, RZ, RZ, 0x192 ;  /* 0x00000192ff087424 */ /* 0x000fe400078e00ff */
[----:B------:R-:W-:Y:S01]  /*58c0*/  IMAD.MOV.U32 R13, RZ, RZ, RZ ;  /* 0x000000ffff0d7224 */ /* 0x000fe200078e00ff */
[----:B------:R-:W2:Y:S01]  /*58d0*/  LDCU.64 UR6, c[0x4][0x70] ;  /* 0x01000e00ff0677ac */ /* 0x000ea20008000a00 */
[----:B------:R-:W3:Y:S01]  /*58e0*/  LDC.64 R14, c[0x4][R15] ;  /* 0x010000000f0e7b82 */ /* 0x000ee20000000a00 */
[----:B------:R-:W4:Y:S01]  /*58f0*/  LDCU.64 UR4, c[0x4][0x8] ;  /* 0x01000100ff0477ac */ /* 0x000f220008000a00 */
[----:B-1----:R-:W-:Y:S01]  /*5900*/  MOV R5, UR9 ;  /* 0x0000000900057c02 */ /* 0x002fe20008000f00 */
[----:B------:R-:W-:Y:S01]  /*5910*/  IMAD.U32 R4, RZ, RZ, UR8 ;  /* 0x00000008ff047e24 */ /* 0x000fe2000f8e00ff */
[----:B--2---:R-:W-:Y:S01]  /*5920*/  MOV R7, UR7 ;  /* 0x0000000700077c02 */ /* 0x004fe20008000f00 */
[----:B------:R-:W-:Y:S01]  /*5930*/  IMAD.U32 R6, RZ, RZ, UR6 ;  /* 0x00000006ff067e24 */ /* 0x000fe2000f8e00ff */
[----:B----4-:R-:W-:Y:S01]  /*5940*/  MOV R11, UR5 ;  /* 0x00000005000b7c02 */ /* 0x010fe20008000f00 */
[----:B------:R-:W-:Y:S02]  /*5950*/  IMAD.U32 R10, RZ, RZ, UR4 ;  /* 0x00000004ff0a7e24 */ /* 0x000fe4000f8e00ff */
[----:B------:R-:W-:Y:S07]  /*5960*/  LEPC R20, `(.L_x_86) ;  /* 0x000000001014794e */ /* 0x000fee0000000000 */
[----:B---3-5:R-:W-:Y:S05]  /*5970*/  CALL.ABS.NOINC R14 ;  /* 0x000000000e007343 */ /* 0x028fea0003c00000 */
.L_x_86:
[----:B------:R-:W-:Y:S05]  /*5980*/  WARPSYNC.ALL ;  /* 0x0000000000007948 */ /* 0x000fea0003800000 */
[C---:B------:R-:W-:Y:S01]  /*5990*/  R2UR UR4, R44.reuse ;  /* 0x000000002c0472ca */ /* 0x040fe200000e0000 */
[----:B------:R-:W-:Y:S05]  /*59a0*/  VIADD R3, R44, 0x10 ;  /* 0x000000102c037836 */ /* 0x000fea0000000000 */
[----:B------:R-:W-:Y:S04]  /*59b0*/  SHF.R.U32.HI R3, RZ, 0x15, R3 ;  /* 0x00000015ff037819 */ /* 0x000fe80000011603 */
[----:B------:R-:W-:Y:S03]  /*59c0*/  LOP3.LUT P0, RZ, R3, 0x3, R76, 0x48, !PT ;  /* 0x0000000303ff7812 */ /* 0x000fe6000780484c */
[----:B------:R-:W1:Y:S01]  /*59d0*/  LDTM.16dp32bit_t0_t15.x8 R32, tmem[UR4] ;  /* 0x00000004002079ee */ /* 0x000e620008980000 */
[----:B------:R-:W2:Y:S09]  /*59e0*/  LDTM.16dp32bit_t16_t31.x8 R32, tmem[UR4+0x8] ;  /* 0x00000804002079ee */ /* 0x000eb200089a0000 */
[----:B--2---:R-:W-:Y:S05]  /*59f0*/  @!P0 BRA `(.L_x_87) ;  /* 0x0000000000408947 */ /* 0x004fea0003800000 */
[----:B------:R-:W2:Y:S01]  /*5a00*/  LDCU.64 UR8, c[0x4][0x68] ;  /* 0x01000d00ff0877ac */ /* 0x000ea20008000a00 */
[----:B------:R-:W-:Y:S01]  /*5a10*/  MOV R15, 0x0 ;  /* 0x00000000000f7802 */ /* 0x000fe20000000f00 */
[----:B------:R-:W-:Y:S02]  /*5a20*/  HFMA2 R12, -RZ, RZ, 0, 5.9604644775390625e-08 ;  /* 0x00000001ff0c7431 */ /* 0x000fe400000001ff */
[----:B------:R-:W-:Y:S02]  /*5a30*/  IMAD.MOV.U32 R8, RZ, RZ, 0x192 ;  /* 0x00000192ff087424 */ /* 0x000fe400078e00ff */
[----:B------:R-:W-:Y:S01]  /*5a40*/  IMAD.MOV.U32 R13, RZ, RZ, RZ ;  /* 0x000000ffff0d7224 */ /* 0x000fe200078e00ff */
[----:B------:R-:W3:Y:S01]  /*5a50*/  LDCU.64 UR6, c[0x4][0x70] ;  /* 0x01000e00ff0677ac */ /* 0x000ee20008000a00 */
[----:B------:R-:W1:Y:S01]  /*5a60*/  LDC.64 R14, c[0x4][R15] ;  /* 0x010000000f0e7b82 */ /* 0x000e620000000a00 */
[----:B------:R-:W4:Y:S01]  /*5a70*/  LDCU.64 UR4, c[0x4][0x8] ;  /* 0x01000100ff0477ac */ /* 0x000f220008000a00 */
[----:B--2---:R-:W-:Y:S01]  /*5a80*/  MOV R5, UR9 ;  /* 0x0000000900057c02 */ /* 0x004fe20008000f00 */
[----:B------:R-:W-:Y:S01]  /*5a90*/  IMAD.U32 R4, RZ, RZ, UR8 ;  /* 0x00000008ff047e24 */ /* 0x000fe2000f8e00ff */
[----:B---3--:R-:W-:Y:S01]  /*5aa0*/  MOV R7, UR7 ;  /* 0x0000000700077c02 */ /* 0x008fe20008000f00 */
[----:B------:R-:W-:Y:S01]  /*5ab0*/  IMAD.U32 R6, RZ, RZ, UR6 ;  /* 0x00000006ff067e24 */ /* 0x000fe2000f8e00ff */
[----:B----4-:R-:W-:Y:S01]  /*5ac0*/  MOV R11, UR5 ;  /* 0x00000005000b7c02 */ /* 0x010fe20008000f00 */
[----:B------:R-:W-:Y:S02]  /*5ad0*/  IMAD.U32 R10, RZ, RZ, UR4 ;  /* 0x00000004ff0a7e24 */ /* 0x000fe4000f8e00ff */
[----:B------:R-:W-:Y:S07]  /*5ae0*/  LEPC R20, `(.L_x_87) ;  /* 0x000000001014794e */ /* 0x000fee0000000000 */
[----:B-1---5:R-:W-:Y:S05]  /*5af0*/  CALL.ABS.NOINC R14 ;  /* 0x000000000e007343 */ /* 0x022fea0003c00000 */
.L_x_87:
[----:B------:R-:W-:Y:S05]  /*5b00*/  WARPSYNC.ALL ;  /* 0x0000000000007948 */ /* 0x000fea0003800000 */
[C---:B------:R-:W-:Y:S01]  /*5b10*/  R2UR UR4, R44.reuse ;  /* 0x000000002c0472ca */ /* 0x040fe200000e0000 */
[----:B------:R-:W-:Y:S05]  /*5b20*/  VIADD R3, R44, 0x20 ;  /* 0x000000202c037836 */ /* 0x000fea0000000000 */
[----:B------:R-:W-:Y:S04]  /*5b30*/  SHF.R.U32.HI R3, RZ, 0x15, R3 ;  /* 0x00000015ff037819 */ /* 0x000fe80000011603 */
[----:B------:R-:W-:Y:S03]  /*5b40*/  LOP3.LUT P0, RZ, R3, 0x3, R76, 0x48, !PT ;  /* 0x0000000303ff7812 */ /* 0x000fe6000780484c */
[----:B------:R-:W2:Y:S01]  /*5b50*/  LDTM.16dp32bit_t0_t15.x8 R24, tmem[UR4+0x10] ;  /* 0x00001004001879ee */ /* 0x000ea20008980000 */
[----:B------:R-:W1:Y:S09]  /*5b60*/  LDTM.16dp32bit_t16_t31.x8 R24, tmem[UR4+0x18] ;  /* 0x00001804001879ee */ /* 0x000e7200089a0000 */
[----:B-1----:R-:W-:Y:S05]  /*5b70*/  @!P0 BRA `(.L_x_88) ;  /* 0x0000000000408947 */ /* 0x002fea0003800000 */
[----:B------:R-:W1:Y:S01]  /*5b80*/  LDCU.64 UR8, c[0x4][0x68] ;  /* 0x01000d00ff0877ac */ /* 0x000e620008000a00 */
[----:B------:R-:W-:Y:S01]  /*5b90*/  MOV R15, 0x0 ;  /* 0x00000000000f7802 */ /* 0x000fe20000000f00 */
[----:B------:R-:W-:Y:S02]  /*5ba0*/  HFMA2 R12, -RZ, RZ, 0, 5.9604644775390625e-08 ;  /* 0x00000001ff0c7431 */ /* 0x000fe400000001ff */
[----:B------:R-:W-:Y:S02]  /*5bb0*/  IMAD.MOV.U32 R8, RZ, RZ, 0x192 ;  /* 0x00000192ff087424 */ /* 0x000fe400078e00ff */
[----:B------:R-:W-:Y:S01]  /*5bc0*/  IMAD.MOV.U32 R13, RZ, RZ, RZ ;  /* 0x000000ffff0d7224 */ /* 0x000fe200078e00ff */
[----:B------:R-:W3:Y:S01]  /*5bd0*/  LDCU.64 UR6, c[0x4][0x70] ;  /* 0x01000e00ff0677ac */ /* 0x000ee20008000a00 */
[----:B------:R-:W2:Y:S01]  /*5be0*/  LDC.64 R14, c[0x4][R15] ;  /* 0x010000000f0e7b82 */ /* 0x000ea20000000a00 */
[----:B------:R-:W4:Y:S01]  /*5bf0*/  LDCU.64 UR4, c[0x4][0x8] ;  /* 0x01000100ff0477ac */ /* 0x000f220008000a00 */
[----:B-1----:R-:W-:Y:S01]  /*5c00*/  MOV R5, UR9 ;  /* 0x0000000900057c02 */ /* 0x002fe20008000f00 */
[----:B------:R-:W-:Y:S01]  /*5c10*/  IMAD.U32 R4, RZ, RZ, UR8 ;  /* 0x00000008ff047e24 */ /* 0x000fe2000f8e00ff */
[----:B---3--:R-:W-:Y:S01]  /*5c20*/  MOV R7, UR7 ;  /* 0x0000000700077c02 */ /* 0x008fe20008000f00 */
[----:B------:R-:W-:Y:S01]  /*5c30*/  IMAD.U32 R6, RZ, RZ, UR6 ;  /* 0x00000006ff067e24 */ /* 0x000fe2000f8e00ff */
[----:B----4-:R-:W-:Y:S01]  /*5c40*/  MOV R11, UR5 ;  /* 0x00000005000b7c02 */ /* 0x010fe20008000f00 */
[----:B------:R-:W-:Y:S02]  /*5c50*/  IMAD.U32 R10, RZ, RZ, UR4 ;  /* 0x00000004ff0a7e24 */ /* 0x000fe4000f8e00ff */
[----:B------:R-:W-:Y:S07]  /*5c60*/  LEPC R20, `(.L_x_88) ;  /* 0x000000001014794e */ /* 0x000fee0000000000 */
[----:B--2--5:R-:W-:Y:S05]  /*5c70*/  CALL.ABS.NOINC R14 ;  /* 0x000000000e007343 */ /* 0x024fea0003c00000 */
.L_x_88:
[----:B------:R-:W-:Y:S01]  /*5c80*/  ISETP.NE.AND P0, PT, R81, RZ, PT ;  /* 0x000000ff5100720c */ /* 0x000fe20003f05270 */
[----:B------:R-:W-:Y:S05]  /*5c90*/  WARPSYNC.ALL ;  /* 0x0000000000007948 */ /* 0x000fea0003800000 */
[----:B----45:R-:W-:Y:S01]  /*5ca0*/  IMAD R32, R42, R32, RZ ;  /* 0x000000202a207224 */ /* 0x030fe200078e02ff */
[----:B------:R-:W-:Y:S01]  /*5cb0*/  R2UR UR4, R44 ;  /* 0x000000002c0472ca */ /* 0x000fe200000e0000 */
[----:B------:R-:W-:Y:S01]  /*5cc0*/  UIADD3 UR5, UPT, UPT, UR50, 0x440, URZ ;  /* 0x0000044032057890 */ /* 0x000fe2000fffe0ff */
[----:B------:R-:W-:Y:S01]  /*5cd0*/  SHF.L.U32 R0, R50, 0x10, RZ ;  /* 0x0000001032007819 */ /* 0x000fe200000006ff */
[----:B------:R-:W-:Y:S01]  /*5ce0*/  IMAD R33, R42, R33, RZ ;  /* 0x000000212a217224 */ /* 0x000fe200078e02ff */
[----:B------:R-:W-:Y:S01]  /*5cf0*/  PRMT R3, R50, 0x8880, RZ ;  /* 0x0000888032037816 */ /* 0x000fe200000000ff */
[----:B------:R-:W-:Y:S01]  /*5d00*/  IMAD R34, R42, R34, RZ ;  /* 0x000000222a227224 */ /* 0x000fe200078e02ff */
[----:B------:R-:W-:Y:S01]  /*5d10*/  SHF.L.U32 R13, R50, 0x8, RZ ;  /* 0x00000008320d7819 */ /* 0x000fe200000006ff */
[C---:B------:R-:W-:Y:S01]  /*5d20*/  IMAD R35, R42.reuse, R35, RZ ;  /* 0x000000232a237224 */ /* 0x040fe200078e02ff */
[----:B------:R-:W-:Y:S01]  /*5d30*/  SHF.R.S32.HI R0, RZ, 0x18, R0 ;  /* 0x00000018ff007819 */ /* 0x000fe20000011400 */
[----:B------:R-:W-:Y:S01]  /*5d40*/  IMAD R32, R3, UR39, R32 ;  /* 0x0000002703207c24 */ /* 0x000fe2000f8e0220 */
[C---:B------:R-:W-:Y:S01]  /*5d50*/  PRMT R59, R51.reuse, 0x8880, RZ ;  /* 0x00008880333b7816 */ /* 0x040fe200000000ff */
[----:B------:R-:W-:Y:S01]  /*5d60*/  IMAD R36, R42, R36, RZ ;  /* 0x000000242a247224 */ /* 0x000fe200078e02ff */
[----:B------:R-:W-:Y:S01]  /*5d70*/  SHF.R.S32.HI R13, RZ, 0x18, R13 ;  /* 0x00000018ff0d7819 */ /* 0x000fe2000001140d */
[----:B------:R-:W-:Y:S01]  /*5d80*/  IMAD R33, R0, UR39, R33 ;  /* 0x0000002700217c24 */ /* 0x000fe2000f8e0221 */
[----:B------:R-:W-:Y:S01]  /*5d90*/  SHF.R.S32.HI R12, RZ, 0x18, R50 ;  /* 0x00000018ff0c7819 */ /* 0x000fe20000011432 */
[----:B------:R-:W-:Y:S01]  /*5da0*/  IMAD.MOV.U32 R3, RZ, RZ, R59 ;  /* 0x000000ffff037224 */ /* 0x000fe200078e003b */
[----:B------:R-:W-:Y:S01]  /*5db0*/  SHF.L.U32 R58, R51, 0x10, RZ ;  /* 0x00000010333a7819 */ /* 0x000fe200000006ff */
[----:B------:R-:W-:Y:S01]  /*5dc0*/  IMAD R34, R13, UR39, R34 ;  /* 0x000000270d227c24 */ /* 0x000fe2000f8e0222 */
[----:B------:R-:W-:Y:S01]  /*5dd0*/  SHF.L.U32 R57, R51, 0x8, RZ ;  /* 0x0000000833397819 */ /* 0x000fe200000006ff */
[----:B------:R-:W-:Y:S01]  /*5de0*/  IMAD R37, R42, R37, RZ ;  /* 0x000000252a257224 */ /* 0x000fe200078e02ff */
[----:B------:R-:W-:Y:S01]  /*5df0*/  SHF.R.S32.HI R0, RZ, 0x18, R58 ;  /* 0x00000018ff007819 */ /* 0x000fe2000001143a */
[----:B------:R-:W-:Y:S01]  /*5e00*/  IMAD R35, R12, UR39, R35 ;  /* 0x000000270c237c24 */ /* 0x000fe2000f8e0223 */
[----:B------:R-:W-:Y:S01]  /*5e10*/  PRMT R60, R46, 0x8880, RZ ;  /* 0x000088802e3c7816 */ /* 0x000fe200000000ff */
[C---:B------:R-:W-:Y:S01]  /*5e20*/  IMAD R38, R42.reuse, R38, RZ ;  /* 0x000000262a267224 */ /* 0x040fe200078e02ff */
[----:B------:R-:W-:Y:S01]  /*5e30*/  SHF.R.S32.HI R13, RZ, 0x18, R57 ;  /* 0x00000018ff0d7819 */ /* 0x000fe20000011439 */
[----:B------:R-:W-:Y:S01]  /*5e40*/  IMAD R36, R3, UR39, R36 ;  /* 0x0000002703247c24 */ /* 0x000fe2000f8e0224 */
[----:B------:R-:W-:Y:S01]  /*5e50*/  SHF.R.S32.HI R14, RZ, 0x18, R51 ;  /* 0x00000018ff0e7819 */ /* 0x000fe20000011433 */
[----:B------:R-:W-:Y:S01]  /*5e60*/  IMAD R39, R42, R39, RZ ;  /* 0x000000272a277224 */ /* 0x000fe200078e02ff */
[----:B------:R-:W-:Y:S01]  /*5e70*/  MOV R3, R60 ;  /* 0x0000003c00037202 */ /* 0x000fe20000000f00 */
[C---:B------:R-:W-:Y:S01]  /*5e80*/  IMAD.U32 R56, R46.reuse, 0x10000, RZ ;  /* 0x000100002e387824 */ /* 0x040fe200078e00ff */
[----:B------:R-:W-:Y:S01]  /*5e90*/  SHF.L.U32 R54, R46, 0x8, RZ ;  /* 0x000000082e367819 */ /* 0x000fe200000006ff */
[----:B------:R-:W-:Y:S01]  /*5ea0*/  IMAD R37, R0, UR39, R37 ;  /* 0x0000002700257c24 */ /* 0x000fe2000f8e0225 */
[----:B------:R-:W-:Y:S01]  /*5eb0*/  PRMT R52, R47, 0x8880, RZ ;  /* 0x000088802f347816 */ /* 0x000fe200000000ff */
[----:B--2---:R-:W-:Y:S01]  /*5ec0*/  IMAD R24, R42, R24, RZ ;  /* 0x000000182a187224 */ /* 0x004fe200078e02ff */
[----:B------:R-:W-:Y:S01]  /*5ed0*/  SHF.R.S32.HI R0, RZ, 0x18, R56 ;  /* 0x00000018ff007819 */ /* 0x000fe20000011438 */
[----:B------:R-:W-:Y:S01]  /*5ee0*/  IMAD R38, R13, UR39, R38 ;  /* 0x000000270d267c24 */ /* 0x000fe2000f8e0226 */
[----:B------:R-:W-:Y:S01]  /*5ef0*/  SHF.R.S32.HI R20, RZ, 0x18, R46 ;  /* 0x00000018ff147819 */ /* 0x000fe2000001142e */
[----:B------:R-:W-:Y:S01]  /*5f00*/  IMAD R39, R14, UR39, R39 ;  /* 0x000000270e277c24 */ /* 0x000fe2000f8e0227 */
[C---:B------:R-:W-:Y:S01]  /*5f10*/  SHF.L.U32 R51, R47.reuse, 0x10, RZ ;  /* 0x000000102f337819 */ /* 0x040fe200000006ff */
[C---:B------:R-:W-:Y:S01]  /*5f20*/  IMAD R25, R42.reuse, R25, RZ ;  /* 0x000000192a197224 */ /* 0x040fe200078e02ff */
[----:B------:R-:W-:Y:S01]  /*5f30*/  SHF.L.U32 R50, R47, 0x8, RZ ;  /* 0x000000082f327819 */ /* 0x000fe200000006ff */
[----:B------:R-:W-:Y:S01]  /*5f40*/  IMAD R24, R3, UR39, R24 ;  /* 0x0000002703187c24 */ /* 0x000fe2000f8e0218 */
[----:B------:R-:W-:Y:S01]  /*5f50*/  SHF.R.S32.HI R3, RZ, 0x18, R54 ;  /* 0x00000018ff037819 */ /* 0x000fe20000011436 */
[C---:B------:R-:W-:Y:S01]  /*5f60*/  IMAD R26, R42.reuse, R26, RZ ;  /* 0x0000001a2a1a7224 */ /* 0x040fe200078e02ff */
[----:B------:R-:W-:Y:S01]  /*5f70*/  MOV R13, R52 ;  /* 0x00000034000d7202 */ /* 0x000fe20000000f00 */
[----:B------:R-:W-:Y:S01]  /*5f80*/  IMAD R27, R42, R27, RZ ;  /* 0x0000001b2a1b7224 */ /* 0x000fe200078e02ff */
[----:B------:R-:W-:Y:S01]  /*5f90*/  PRMT R55, R48, 0x8880, RZ ;  /* 0x0000888030377816 */ /* 0x000fe200000000ff */
[----:B------:R-:W-:Y:S01]  /*5fa0*/  IMAD R25, R0, UR39, R25 ;  /* 0x0000002700197c24 */ /* 0x000fe2000f8e0219 */
[----:B------:R-:W-:Y:S01]  /*5fb0*/  SHF.R.S32.HI R0, RZ, 0x18, R51 ;  /* 0x00000018ff007819 */ /* 0x000fe20000011433 */
[C---:B------:R-:W-:Y:S01]  /*5fc0*/  IMAD R28, R42.reuse, R28, RZ ;  /* 0x0000001c2a1c7224 */ /* 0x040fe200078e02ff */
[----:B------:R-:W-:Y:S01]  /*5fd0*/  SHF.R.S32.HI R46, RZ, 0x18, R47 ;  /* 0x00000018ff2e7819 */ /* 0x000fe2000001142f */
[----:B------:R-:W-:Y:S01]  /*5fe0*/  IMAD R26, R3, UR39, R26 ;  /* 0x00000027031a7c24 */ /* 0x000fe2000f8e021a */
[----:B------:R-:W-:Y:S01]  /*5ff0*/  SHF.R.S32.HI R3, RZ, 0x18, R50 ;  /* 0x00000018ff037819 */ /* 0x000fe20000011432 */
[----:B------:R-:W-:Y:S01]  /*6000*/  IMAD R29, R42, R29, RZ ;  /* 0x0000001d2a1d7224 */ /* 0x000fe200078e02ff */
[----:B------:R-:W-:Y:S01]  /*6010*/  SHF.L.U32 R47, R48, 0x8, RZ ;  /* 0x00000008302f7819 */ /* 0x000fe200000006ff */
[----:B------:R-:W-:Y:S01]  /*6020*/  IMAD R27, R20, UR39, R27 ;  /* 0x00000027141b7c24 */ /* 0x000fe2000f8e021b */
[C---:B------:R-:W-:Y:S01]  /*6030*/  PRMT R45, R49.reuse, 0x8880, RZ ;  /* 0x00008880312d7816 */ /* 0x040fe200000000ff */
[----:B------:R-:W-:Y:S01]  /*6040*/  IMAD R30, R42, R30, RZ ;  /* 0x0000001e2a1e7224 */ /* 0x000fe200078e02ff */
[----:B------:R-:W-:Y:S01]  /*6050*/  SHF.R.S32.HI R12, RZ, 0x18, R48 ;  /* 0x00000018ff0c7819 */ /* 0x000fe20000011430 */
[----:B------:R-:W-:Y:S01]  /*6060*/  IMAD.U32 R53, R48, 0x10000, RZ ;  /* 0x0001000030357824 */ /* 0x000fe200078e00ff */
[----:B------:R-:W-:Y:S01]  /*6070*/  SHF.L.U32 R21, R49, 0x10, RZ ;  /* 0x0000001031157819 */ /* 0x000fe200000006ff */
[----:B------:R-:W-:Y:S01]  /*6080*/  IMAD R28, R13, UR39, R28 ;  /* 0x000000270d1c7c24 */ /* 0x000fe2000f8e021c */
[----:B------:R-:W-:Y:S01]  /*6090*/  MOV R13, R55 ;  /* 0x00000037000d7202 */ /* 0x000fe20000000f00 */
[----:B------:R-:W-:Y:S01]  /*60a0*/  IMAD R31, R42, R31, RZ ;  /* 0x0000001f2a1f7224 */ /* 0x000fe200078e02ff */
[----:B------:R-:W-:Y:S01]  /*60b0*/  SHF.L.U32 R15, R49, 0x8, RZ ;  /* 0x00000008310f7819 */ /* 0x000fe200000006ff */
[----:B------:R-:W-:Y:S01]  /*60c0*/  IMAD R29, R0, UR39, R29 ;  /* 0x00000027001d7c24 */ /* 0x000fe2000f8e021d */
[----:B------:R-:W-:Y:S01]  /*60d0*/  SHF.R.S32.HI R0, RZ, 0x18, R53 ;  /* 0x00000018ff007819 */ /* 0x000fe20000011435 */
[----:B------:R-:W-:Y:S01]  /*60e0*/  IMAD R30, R3, UR39, R30 ;  /* 0x00000027031e7c24 */ /* 0x000fe2000f8e021e */
[----:B------:R-:W-:Y:S01]  /*60f0*/  SHF.R.S32.HI R3, RZ, 0x18, R47 ;  /* 0x00000018ff037819 */ /* 0x000fe2000001142f */
[----:B------:R-:W-:Y:S01]  /*6100*/  IMAD R31, R46, UR39, R31 ;  /* 0x000000272e1f7c24 */ /* 0x000fe2000f8e021f */
[----:B------:R-:W-:Y:S01]  /*6110*/  SHF.R.S32.HI R48, RZ, 0x18, R49 ;  /* 0x00000018ff307819 */ /* 0x000fe20000011431 */
[----:B------:R-:W-:Y:S01]  /*6120*/  LDTM.16dp32bit_t0_t15.x8 R4, tmem[UR4+0x20] ;  /* 0x00002004000479ee */ /* 0x000fe20008980000 */
[----:B------:R-:W1:Y:S01]  /*6130*/  LDTM.16dp32bit_t16_t31.x8 R4, tmem[UR4+0x28] ;  /* 0x00002804000479ee */ /* 0x000e6200089a0000 */
[----:B------:R-:W-:Y:S01]  /*6140*/  NOP ;  /* 0x0000000000007918 */ /* 0x000fe20000000000 */
[----:B------:R-:W-:Y:S01]  /*6150*/  UPRMT UR5, UR37, 0x654, UR5 ;  /* 0x0000065425057896 */ /* 0x000fe20008000005 */
[----:B------:R-:W-:Y:S01]  /*6160*/  I2IP.S8.S32.SAT R88, R31, R30, RZ ;  /* 0x0000001e1f587239 */ /* 0x000fe200000014ff */
[----:B------:R-:W-:Y:S01]  /*6170*/  UIADD3 UR16, UPT, UPT, UR38, 0x1, URZ ;  /* 0x0000000126107890 */ /* 0x000fe2000fffe0ff */
[----:B------:R-:W-:Y:S01]  /*6180*/  I2IP.S8.S32.SAT R84, R35, R34, RZ ;  /* 0x0000002223547239 */ /* 0x000fe200000014ff */
[----:B------:R-:W-:Y:S01]  /*6190*/  BSSY.RECONVERGENT B0, `(.L_x_89) ;  /* 0x000003f000007945 */ /* 0x000fe20003800200 */
[----:B------:R-:W-:Y:S02]  /*61a0*/  I2IP.S8.S32.SAT R87, R29, R28, R88 ;  /* 0x0000001c1d577239 */ /* 0x000fe40000001458 */
[----:B------:R-:W-:Y:S02]  /*61b0*/  I2IP.S8.S32.SAT R84, R33, R32, R84 ;  /* 0x0000002021547239 */ /* 0x000fe40000001454 */
[----:B-1----:R-:W-:Y:S01]  /*61c0*/  SYNCS.ARRIVE.TRANS64.RED.A1T0 RZ, [UR5], RZ ;  /* 0x000000ffffff79a7 */ /* 0x002fe20008100405 */
[----:B------:R-:W-:Y:S02]  /*61d0*/  I2IP.S8.S32.SAT R85, R39, R38, RZ ;  /* 0x0000002627557239 */ /* 0x000fe400000014ff */
[----:B------:R-:W-:Y:S02]  /*61e0*/  I2IP.S8.S32.SAT R86, R27, R26, RZ ;  /* 0x0000001a1b567239 */ /* 0x000fe400000014ff */
[----:B------:R-:W-:Y:S02]  /*61f0*/  I2IP.S8.S32.SAT R85, R37, R36, R85 ;  /* 0x0000002425557239 */ /* 0x000fe40000001455 */
[----:B------:R-:W-:Y:S03]  /*6200*/  I2IP.S8.S32.SAT R86, R25, R24, R86 ;  /* 0x0000001819567239 */ /* 0x000fe60000001456 */
[----:B------:R1:W-:Y:S01]  /*6210*/  STS.64 [R75+UR46+0x1100], R84 ;  /* 0x001100544b007988 */ /* 0x0003e20008000a2e */
[C---:B------:R-:W-:Y:S02]  /*6220*/  IMAD R4, R42.reuse, R4, RZ ;  /* 0x000000042a047224 */ /* 0x040fe400078e02ff */
[C---:B------:R-:W-:Y:S03]  /*6230*/  IMAD R5, R42.reuse, R5, RZ ;  /* 0x000000052a057224 */ /* 0x040fe600078e02ff */
[----:B------:R1:W-:Y:S01]  /*6240*/  STS.64 [R75+UR46+0x1500], R86 ;  /* 0x001500564b007988 */ /* 0x0003e20008000a2e */
[C---:B------:R-:W-:Y:S02]  /*6250*/  IMAD R6, R42.reuse, R6, RZ ;  /* 0x000000062a067224 */ /* 0x040fe400078e02ff */
[----:B------:R-:W-:Y:S01]  /*6260*/  IMAD R4, R13, UR39, R4 ;  /* 0x000000270d047c24 */ /* 0x000fe2000f8e0204 */
[----:B------:R-:W-:Y:S01]  /*6270*/  MOV R13, R45 ;  /* 0x0000002d000d7202 */ /* 0x000fe20000000f00 */
[----:B------:R-:W-:Y:S02]  /*6280*/  IMAD R7, R42, R7, RZ ;  /* 0x000000072a077224 */ /* 0x000fe400078e02ff */
[----:B------:R-:W-:Y:S01]  /*6290*/  IMAD R5, R0, UR39, R5 ;  /* 0x0000002700057c24 */ /* 0x000fe2000f8e0205 */
[----:B------:R-:W-:Y:S01]  /*62a0*/  SHF.R.S32.HI R0, RZ, 0x18, R21 ;  /* 0x00000018ff007819 */ /* 0x000fe20000011415 */
[C---:B------:R-:W-:Y:S02]  /*62b0*/  IMAD R8, R42.reuse, R8, RZ ;  /* 0x000000082a087224 */ /* 0x040fe400078e02ff */
[----:B------:R-:W-:Y:S01]  /*62c0*/  IMAD R6, R3, UR39, R6 ;  /* 0x0000002703067c24 */ /* 0x000fe2000f8e0206 */
[----:B------:R-:W-:Y:S01]  /*62d0*/  SHF.R.S32.HI R3, RZ, 0x18, R15 ;  /* 0x00000018ff037819 */ /* 0x000fe2000001140f */
[----:B------:R-:W-:Y:S02]  /*62e0*/  IMAD R9, R42, R9, RZ ;  /* 0x000000092a097224 */ /* 0x000fe400078e02ff */
[----:B------:R-:W-:Y:S02]  /*62f0*/  IMAD R7, R12, UR39, R7 ;  /* 0x000000270c077c24 */ /* 0x000fe4000f8e0207 */
[----:B------:R-:W-:Y:S02]  /*6300*/  IMAD R8, R13, UR39, R8 ;  /* 0x000000270d087c24 */ /* 0x000fe4000f8e0208 */
[----:B------:R-:W-:Y:S01]  /*6310*/  IMAD R10, R42, R10, RZ ;  /* 0x0000000a2a0a7224 */ /* 0x000fe200078e02ff */
[----:B------:R-:W-:Y:S01]  /*6320*/  I2IP.S8.S32.SAT R90, R7, R6, RZ ;  /* 0x00000006075a7239 */ /* 0x000fe200000014ff */
[----:B------:R-:W-:Y:S02]  /*6330*/  IMAD R9, R0, UR39, R9 ;  /* 0x0000002700097c24 */ /* 0x000fe4000f8e0209 */
[----:B------:R-:W-:Y:S01]  /*6340*/  IMAD R11, R42, R11, RZ ;  /* 0x0000000b2a0b7224 */ /* 0x000fe200078e02ff */
[----:B------:R-:W-:Y:S01]  /*6350*/  I2IP.S8.S32.SAT R88, R5, R4, R90 ;  /* 0x0000000405587239 */ /* 0x000fe2000000145a */
[----:B------:R-:W-:Y:S02]  /*6360*/  IMAD R10, R3, UR39, R10 ;  /* 0x00000027030a7c24 */ /* 0x000fe4000f8e020a */
[----:B------:R-:W-:Y:S05]  /*6370*/  IMAD R11, R48, UR39, R11 ;  /* 0x00000027300b7c24 */ /* 0x000fea000f8e020b */
[----:B------:R-:W-:Y:S04]  /*6380*/  I2IP.S8.S32.SAT R91, R11, R10, RZ ;  /* 0x0000000a0b5b7239 */ /* 0x000fe800000014ff */
[----:B------:R-:W-:Y:S05]  /*6390*/  I2IP.S8.S32.SAT R89, R9, R8, R91 ;  /* 0x0000000809597239 */ /* 0x000fea000000145b */
[----:B------:R1:W-:Y:S01]  /*63a0*/  STS.64 [R75+UR46+0x1900], R88 ;  /* 0x001900584b007988 */ /* 0x0003e20008000a2e */
[----:B------:R-:W-:Y:S01]  /*63b0*/  @!PT LDS RZ, [RZ] ;  /* 0x00000000fffff984 */ /* 0x000fe20000000800 */
[----:B------:R-:W-:Y:S01]  /*63c0*/  @!PT LDS RZ, [RZ] ;  /* 0x00000000fffff984 */ /* 0x000fe20000000800 */
[----:B------:R-:W-:Y:S01]  /*63d0*/  @!PT LDS RZ, [RZ] ;  /* 0x00000000fffff984 */ /* 0x000fe20000000800 */
[----:B------:R-:W-:Y:S01]  /*63e0*/  @!PT LDS RZ, [RZ] ;  /* 0x00000000fffff984 */ /* 0x000fe20000000800 */
[----:B------:R2:W-:Y:S06]  /*63f0*/  MEMBAR.ALL.CTA ;  /* 0x0000000000007992 */ /* 0x0005ec0000008000 */
[----:B--2---:R-:W2:Y:S02]  /*6400*/  FENCE.VIEW.ASYNC.S ;  /* 0x00000000000073c6 */ /* 0x004ea40000000000 */
[----:B--2---:R-:W-:Y:S06]  /*6410*/  BAR.SYNC.DEFER_BLOCKING 0x1, 0x80 ;  /* 0x0042000000007b1d */ /* 0x004fec0000010000 */
[----:B------:R-:W-:Y:S05]  /*6420*/  @P0 BRA `(.L_x_90) ;  /* 0x0000000000540947 */ /* 0x000fea0003800000 */
[----:B------:R-:W-:Y:S01]  /*6430*/  R2UR UR13, R69 ;  /* 0x00000000450d72ca */ /* 0x000fe200000e0000 */
[----:B------:R-:W-:Y:S01]  /*6440*/  UIADD3 UR18, UP0, UPT, UR48, 0x680, URZ ;  /* 0x0000068030127890 */ /* 0x000fe2000ff1e0ff */
[----:B------:R-:W-:Y:S01]  /*6450*/  R2UR UR14, R71 ;  /* 0x00000000470e72ca */ /* 0x000fe200000e0000 */
[----:B------:R-:W-:Y:S02]  /*6460*/  UIADD3 UR12, UPT, UPT, UR46, 0x1100, URZ ;  /* 0x000011002e0c7890 */ /* 0x000fe4000fffe0ff */
[----:B------:R-:W-:Y:S01]  /*6470*/  UIADD3.X UR19, UPT, UPT, URZ, UR49, URZ, UP0, !UPT ;  /* 0x00000031ff137290 */ /* 0x000fe200087fe4ff */
[----:B------:R-:W-:Y:S01]  /*6480*/  UMOV UR15, UR36 ;  /* 0x00000024000f7c82 */ /* 0x000fe20008000000 */
[----:B------:R-:W-:Y:S01]  /*6490*/  UIADD3 UR8, UPT, UPT, UR46, 0x1500, URZ ;  /* 0x000015002e087890 */ /* 0x000fe2000fffe0ff */
[----:B------:R-:W-:Y:S01]  /*64a0*/  UMOV UR11, UR36 ;  /* 0x00000024000b7c82 */ /* 0x000fe20008000000 */
[----:B------:R-:W-:Y:S04]  /*64b0*/  UIADD3 UR4, UPT, UPT, UR46, 0x1900, URZ ;  /* 0x000019002e047890 */ /* 0x000fe8000fffe0ff */
[----:B------:R-:W-:Y:S02]  /*64c0*/  UIMAD UR13, UR13, 0x30, URZ ;  /* 0x000000300d0d78a4 */ /* 0x000fe4000f8e02ff */
[----:B------:R-:W-:Y:S02]  /*64d0*/  USHF.L.U32 UR14, UR14, 0x6, URZ ;  /* 0x000000060e0e7899 */ /* 0x000fe400080006ff */
[----:B------:R-:W-:Y:S02]  /*64e0*/  UIADD3 UR9, UPT, UPT, UR13, 0x10, URZ ;  /* 0x000000100d097890 */ /* 0x000fe4000fffe0ff */
[----:B------:R-:W-:Y:S01]  /*64f0*/  UIADD3 UR5, UPT, UPT, UR13, 0x20, URZ ;  /* 0x000000200d057890 */ /* 0x000fe2000fffe0ff */
[----:B------:R-:W-:Y:S02]  /*6500*/  UMOV UR7, UR36 ;  /* 0x0000002400077c82 */ /* 0x000fe40008000000 */
[----:B------:R-:W-:Y:S01]  /*6510*/  UMOV UR10, UR14 ;  /* 0x0000000e000a7c82 */ /* 0x000fe20008000000 */
[----:B------:R-:W-:Y:S01]  /*6520*/  UMOV UR6, UR14 ;  /* 0x0000000e00067c82 */ /* 0x000fe20008000000 */
[----:B------:R2:W-:Y:S02]  /*6530*/  UTMASTG.3D [UR12], [UR18] ;  /* 0x0000000c120073b5 */ /* 0x0005e40008010000 */
[----:B------:R2:W-:Y:S02]  /*6540*/  UTMASTG.3D [UR8], [UR18] ;  /* 0x00000008120073b5 */ /* 0x0005e40008010000 */
[----:B------:R2:W-:Y:S01]  /*6550*/  UTMASTG.3D [UR4], [UR18] ;  /* 0x00000004120073b5 */ /* 0x0005e20008010000 */
[----:B------:R0:W-:Y:S01]  /*6560*/  UTMACMDFLUSH ;  /* 0x00000000000079b7 */ /* 0x0001e20000000000 */
[----:B--2---:R-:W-:Y:S04]  /*6570*/  DEPBAR.LE SB0, 0x0 ;  /* 0x000080000000791a */ /* 0x004fe80000000000 */
.L_x_90:
[----:B------:R-:W-:Y:S05]  /*6580*/  BSYNC.RECONVERGENT B0 ;  /* 0x0000000000007941 */ /* 0x000fea0003800200 */
.L_x_89:
[----:B------:R-:W-:Y:S01]  /*6590*/  BAR.SYNC.DEFER_BLOCKING 0x1, 0x80 ;  /* 0x0042000000007b1d */ /* 0x000fe20000010000 */
[----:B------:R-:W-:Y:S01]  /*65a0*/  ISETP.NE.AND P1, PT, R82, RZ, PT ;  /* 0x000000ff5200720c */ /* 0x000fe20003f25270 */
[----:B------:R-:W-:Y:S01]  /*65b0*/  UISETP.NE.AND UP0, UPT, UR16, 0x4, UPT ;  /* 0x000000041000788c */ /* 0x000fe2000bf05270 */
[----:B------:R-:W-:Y:S01]  /*65c0*/  ISETP.NE.AND P0, PT, R83, 0x2, PT ;  /* 0x000000025300780c */ /* 0x000fe20003f05270 */
[----:B------:R-:W-:Y:S02]  /*65d0*/  IMAD.IADD R69, R41, 0x1, R61 ;  /* 0x0000000129457824 */ /* 0x000fe400078e023d */
[----:B------:R-:W-:Y:S01]  /*65e0*/  USEL UR4, URZ, 0x1, UP0 ;  /* 0x00000001ff047887 */ /* 0x000fe20008000000 */
[----:B------:R-:W-:Y:S01]  /*65f0*/  SEL R0, RZ, 0x1, P0 ;  /* 0x00000001ff007807 */ /* 0x000fe20000000000 */
[----:B------:R-:W-:Y:S01]  /*6600*/  USEL UR38, UR16, URZ, UP0 ;  /* 0x000000ff10267287 */ /* 0x000fe20008000000 */
[----:B------:R-:W-:Y:S01]  /*6610*/  SEL R83, R83, RZ, P0 ;  /* 0x000000ff53537207 */ /* 0x000fe20000000000 */
[----:B------:R-:W-:Y:S01]  /*6620*/  IMAD.IADD R71, R43, 0x1, R68 ;  /* 0x000000012b477824 */ /* 0x000fe200078e0244 */
[----:B------:R-:W-:Y:S02]  /*6630*/  LOP3.LUT R79, R79, R0, RZ, 0x3c, !PT ;  /* 0x000000004f4f7212 */ /* 0x000fe400078e3cff */
[----:B------:R-:W-:Y:S02]  /*6640*/  LOP3.LUT R80, R80, UR4, RZ, 0x3c, !PT ;  /* 0x0000000450507c12 */ /* 0x000fe4000f8e3cff */
[----:B------:R-:W-:Y:S01]  /*6650*/  @P1 R2UR UR36, R77 ;  /* 0x000000004d2412ca */ /* 0x000fe200000e0000 */
[----:B------:R-:W-:Y:S03]  /*6660*/  @!UPT UIADD3 URZ, UPT, UPT, URZ, URZ, URZ ;  /* 0x000000fffffff290 */ /* 0x000fe6000fffe0ff */
[----:B------:R-:W-:Y:S11]  /*6670*/  @P1 BRA `(.L_x_91) ;  /* 0xffffffe4009c1947 */ /* 0x000ff6000383ffff */
[----:B------:R-:W-:Y:S05]  /*6680*/  EXIT ;  /* 0x000000000000794d */ /* 0x000fea0003800000 */
.L_x_20:
[----:B--2---:R2:W1:Y:S02]  /*6690*/  SYNCS.PHASECHK.TRANS64.TRYWAIT P0, [R3+URZ+0x470], R2 ;  /* 0x00047002030075a7 */ /* 0x00446400080011ff */
[----:B-1----:R-:W-:Y:S05]  /*66a0*/  @!P0 NANOSLEEP.SYNCS 0x989680 ;  /* 0x009896800000895d */ /* 0x002fea0003900000 */
[----:B------:R-:W1:Y:S02]  /*66b0*/  @!P0 SYNCS.PHASECHK.TRANS64 P0, [R3+URZ+0x470], R2 ;  /* 0x00047002030085a7 */ /* 0x000e6400080010ff */
[----:B-1----:R-:W-:Y:S05]  /*66c0*/  @!P0 BRA `(.L_x_20) ;  /* 0xfffffffc00f08947 */ /* 0x002fea000383ffff */
[----:B------:R-:W-:Y:S05]  /*66d0*/  BRA `(.L_x_92) ;  /* 0xffffffb400807947 */ /* 0x000fea000383ffff */
.L_x_23:
[----:B-1----:R-:W-:Y:S07]  /*66e0*/  MOV R2, UR33 ;  /* 0x0000002100027c02 */ /* 0x002fee0008000f00 */
.L_x_93:
[----:B-1----:R1:W2:Y:S02]  /*66f0*/  SYNCS.PHASECHK.TRANS64.TRYWAIT P0, [R2+URZ+0x1f0], R5 ;  /* 0x0001f005020075a7 */ /* 0x0022a400080011ff */
[----:B--2---:R-:W-:Y:S05]  /*6700*/  @!P0 NANOSLEEP.SYNCS 0x989680 ;  /* 0x009896800000895d */ /* 0x004fea0003900000 */
[----:B------:R-:W2:Y:S02]  /*6710*/  @!P0 SYNCS.PHASECHK.TRANS64 P0, [R2+URZ+0x1f0], R5 ;  /* 0x0001f005020085a7 */ /* 0x000ea400080010ff */
[----:B--2---:R-:W-:Y:S05]  /*6720*/  @!P0 BRA `(.L_x_93) ;  /* 0xfffffffc00f08947 */ /* 0x004fea000383ffff */
[----:B------:R-:W-:Y:S05]  /*6730*/  BRA `(.L_x_22) ;  /* 0xffffffb400d47947 */ /* 0x000fea000383ffff */
.L_x_29:
[----:B-1----:R-:W-:Y:S07]  /*6740*/  MOV R2, UR17 ;  /* 0x0000001100027c02 */ /* 0x002fee0008000f00 */
.L_x_94:
[----:B-1----:R1:W2:Y:S02]  /*6750*/  SYNCS.PHASECHK.TRANS64.TRYWAIT P0, [R2+URZ+0x1f0], R5 ;  /* 0x0001f005020075a7 */ /* 0x0022a400080011ff */
[----:B--2---:R-:W-:Y:S05]  /*6760*/  @!P0 NANOSLEEP.SYNCS 0x989680 ;  /* 0x009896800000895d */ /* 0x004fea0003900000 */
[----:B------:R-:W2:Y:S02]  /*6770*/  @!P0 SYNCS.PHASECHK.TRANS64 P0, [R2+URZ+0x1f0], R5 ;  /* 0x0001f005020085a7 */ /* 0x000ea400080010ff */
[----:B--2---:R-:W-:Y:S05]  /*6780*/  @!P0 BRA `(.L_x_94) ;  /* 0xfffffffc00f08947 */ /* 0x004fea000383ffff */
[----:B------:R-:W-:Y:S05]  /*6790*/  BRA `(.L_x_28) ;  /* 0xffffffb8007c7947 */ /* 0x000fea000383ffff */
.L_x_33:
[----:B-1----:R1:W2:Y:S02]  /*67a0*/  SYNCS.PHASECHK.TRANS64.TRYWAIT P0, [R2+URZ+0x400], R3 ;  /* 0x00040003020075a7 */ /* 0x0022a400080011ff */
[----:B--2---:R-:W-:Y:S05]  /*67b0*/  @!P0 NANOSLEEP.SYNCS 0x989680 ;  /* 0x009896800000895d */ /* 0x004fea0003900000 */
[----:B------:R-:W2:Y:S02]  /*67c0*/  @!P0 SYNCS.PHASECHK.TRANS64 P0, [R2+URZ+0x400], R3 ;  /* 0x00040003020085a7 */ /* 0x000ea400080010ff */
[----:B--2---:R-:W-:Y:S05]  /*67d0*/  @!P0 BRA `(.L_x_33) ;  /* 0xfffffffc00f08947 */ /* 0x004fea000383ffff */
[----:B------:R-:W-:Y:S05]  /*67e0*/  BRA `(.L_x_95) ;  /* 0xffffffbc000c7947 */ /* 0x000fea000383ffff */
.L_x_37:
[----:B------:R-:W-:-:S07]  /*67f0*/  MOV R2, UR5 ;  /* 0x0000000500027c02 */ /* 0x000fce0008000f00 */
.L_x_96:
[----:B-1----:R1:W2:Y:S02]  /*6800*/  SYNCS.PHASECHK.TRANS64.TRYWAIT P0, [R2+URZ], R3 ;  /* 0x00000003020075a7 */ /* 0x0022a400080011ff */
[----:B--2---:R-:W-:Y:S05]  /*6810*/  @!P0 NANOSLEEP.SYNCS 0x989680 ;  /* 0x009896800000895d */ /* 0x004fea0003900000 */
[----:B------:R-:W2:Y:S02]  /*6820*/  @!P0 SYNCS.PHASECHK.TRANS64 P0, [R2+URZ], R3 ;  /* 0x00000003020085a7 */ /* 0x000ea400080010ff */
[----:B--2---:R-:W-:Y:S05]  /*6830*/  @!P0 BRA `(.L_x_96) ;  /* 0xfffffffc00f08947 */ /* 0x004fea000383ffff */
[----:B------:R-:W-:Y:S05]  /*6840*/  BRA `(.L_x_97) ;  /* 0xffffffc000807947 */ /* 0x000fea000383ffff */
.L_x_38:
[----:B------:R-:W-:-:S07]  /*6850*/  MOV R2, UR5 ;  /* 0x0000000500027c02 */ /* 0x000fce0008000f00 */
.L_x_98:
[----:B-1----:R1:W2:Y:S02]  /*6860*/  SYNCS.PHASECHK.TRANS64.TRYWAIT P0, [R2+URZ], R3 ;  /* 0x00000003020075a7 */ /* 0x0022a400080011ff */
[----:B--2---:R-:W-:Y:S05]  /*6870*/  @!P0 NANOSLEEP.SYNCS 0x989680 ;  /* 0x009896800000895d */ /* 0x004fea0003900000 */
[----:B------:R-:W2:Y:S02]  /*6880*/  @!P0 SYNCS.PHASECHK.TRANS64 P0, [R2+URZ], R3 ;  /* 0x00000003020085a7 */ /* 0x000ea400080010ff */
[----:B--2---:R-:W-:Y:S05]  /*6890*/  @!P0 BRA `(.L_x_98) ;  /* 0xfffffffc00f08947 */ /* 0x004fea000383ffff */
[----:B------:R-:W-:Y:S05]  /*68a0*/  BRA `(.L_x_99) ;  /* 0xffffffc0008c7947 */ /* 0x000fea000383ffff */
.L_x_41:
[----:B-1----:R1:W2:Y:S02]  /*68b0*/  SYNCS.PHASECHK.TRANS64.TRYWAIT P0, [R0+URZ+0x460], R5 ;  /* 0x00046005000075a7 */ /* 0x0022a400080011ff */
[----:B--2---:R-:W-:Y:S05]  /*68c0*/  @!P0 NANOSLEEP.SYNCS 0x989680 ;  /* 0x009896800000895d */ /* 0x004fea0003900000 */
[----:B------:R-:W2:Y:S02]  /*68d0*/  @!P0 SYNCS.PHASECHK.TRANS64 P0, [R0+URZ+0x460], R5 ;  /* 0x00046005000085a7 */ /* 0x000ea400080010ff */
[----:B--2---:R-:W-:Y:S05]  /*68e0*/  @!P0 BRA `(.L_x_41) ;  /* 0xfffffffc00f08947 */ /* 0x004fea000383ffff */
[----:B------:R-:W-:Y:S05]  /*68f0*/  BRA `(.L_x_100) ;  /* 0xffffffc000d87947 */ /* 0x000fea000383ffff */
.L_x_42:
[----:B------:R-:W-:-:S07]  /*6900*/  MOV R0, UR5 ;  /* 0x0000000500007c02 */ /* 0x000fce0008000f00 */
.L_x_101:
[----:B-1----:R1:W2:Y:S02]  /*6910*/  SYNCS.PHASECHK.TRANS64.TRYWAIT P0, [R0+URZ+0x410], R5 ;  /* 0x00041005000075a7 */ /* 0x0022a400080011ff */
[----:B--2---:R-:W-:Y:S05]  /*6920*/  @!P0 NANOSLEEP.SYNCS 0x989680 ;  /* 0x009896800000895d */ /* 0x004fea0003900000 */
[----:B------:R-:W2:Y:S02]  /*6930*/  @!P0 SYNCS.PHASECHK.TRANS64 P0, [R0+URZ+0x410], R5 ;  /* 0x00041005000085a7 */ /* 0x000ea400080010ff */
[----:B--2---:R-:W-:Y:S05]  /*6940*/  @!P0 BRA `(.L_x_101) ;  /* 0xfffffffc00f08947 */ /* 0x004fea000383ffff */
[----:B------:R-:W-:Y:S05]  /*6950*/  BRA `(.L_x_102) ;  /* 0xffffffc000e87947 */ /* 0x000fea000383ffff */
.L_x_43:
[----:B-1----:R1:W2:Y:S02]  /*6960*/  SYNCS.PHASECHK.TRANS64.TRYWAIT P1, [R0+URZ+0x400], R5 ;  /* 0x00040005000075a7 */ /* 0x0022a400080211ff */
[----:B--2---:R-:W-:Y:S05]  /*6970*/  @!P1 NANOSLEEP.SYNCS 0x989680 ;  /* 0x009896800000995d */ /* 0x004fea0003900000 */
[----:B------:R-:W2:Y:S02]  /*6980*/  @!P1 SYNCS.PHASECHK.TRANS64 P1, [R0+URZ+0x400], R5 ;  /* 0x00040005000095a7 */ /* 0x000ea400080210ff */
[----:B--2---:R-:W-:Y:S05]  /*6990*/  @!P1 BRA `(.L_x_43) ;  /* 0xfffffffc00f09947 */ /* 0x004fea000383ffff */
[----:B------:R-:W-:Y:S05]  /*69a0*/  BRA `(.L_x_103) ;  /* 0xffffffc400187947 */ /* 0x000fea000383ffff */
.L_x_46:
[----:B------:R-:W-:-:S07]  /*69b0*/  MOV R0, UR5 ;  /* 0x0000000500007c02 */ /* 0x000fce0008000f00 */
.L_x_104:
[----:B-1----:R1:W2:Y:S02]  /*69c0*/  SYNCS.PHASECHK.TRANS64.TRYWAIT P0, [R0+URZ+0x410], R3 ;  /* 0x00041003000075a7 */ /* 0x0022a400080011ff */
[----:B--2---:R-:W-:Y:S05]  /*69d0*/  @!P0 NANOSLEEP.SYNCS 0x989680 ;  /* 0x009896800000895d */ /* 0x004fea0003900000 */
[----:B------:R-:W2:Y:S02]  /*69e0*/  @!P0 SYNCS.PHASECHK.TRANS64 P0, [R0+URZ+0x410], R3 ;  /* 0x00041003000085a7 */ /* 0x000ea400080010ff */
[----:B--2---:R-:W-:Y:S05]  /*69f0*/  @!P0 BRA `(.L_x_104) ;  /* 0xfffffffc00f08947 */ /* 0x004fea000383ffff */
[----:B------:R-:W-:Y:S05]  /*6a00*/  BRA `(.L_x_45) ;  /* 0xffffffc4006c7947 */ /* 0x000fea000383ffff */
.L_x_53:
[----:B-1----:R1:W2:Y:S02]  /*6a10*/  SYNCS.PHASECHK.TRANS64.TRYWAIT P1, [R0+URZ+0x400], R5 ;  /* 0x00040005000075a7 */ /* 0x0022a400080211ff */
[----:B--2---:R-:W-:Y:S05]  /*6a20*/  @!P1 NANOSLEEP.SYNCS 0x989680 ;  /* 0x009896800000995d */ /* 0x004fea0003900000 */
[----:B------:R-:W2:Y:S02]  /*6a30*/  @!P1 SYNCS.PHASECHK.TRANS64 P1, [R0+URZ+0x400], R5 ;  /* 0x00040005000095a7 */ /* 0x000ea400080210ff */
[----:B--2---:R-:W-:Y:S05]  /*6a40*/  @!P1 BRA `(.L_x_53) ;  /* 0xfffffffc00f09947 */ /* 0x004fea000383ffff */
[----:B------:R-:W-:Y:S05]  /*6a50*/  BRA `(.L_x_105) ;  /* 0xffffffc800c47947 */ /* 0x000fea000383ffff */
.L_x_54:
[----:B------:R-:W-:-:S07]  /*6a60*/  MOV R3, UR14 ;  /* 0x0000000e00037c02 */ /* 0x000fce0008000f00 */
.L_x_106:
[----:B-1----:R1:W2:Y:S02]  /*6a70*/  SYNCS.PHASECHK.TRANS64.TRYWAIT P0, [R3+URZ+0x440], R0 ;  /* 0x00044000030075a7 */ /* 0x0022a400080011ff */
[----:B--2---:R-:W-:Y:S05]  /*6a80*/  @!P0 NANOSLEEP.SYNCS 0x989680 ;  /* 0x009896800000895d */ /* 0x004fea0003900000 */
[----:B------:R-:W2:Y:S02]  /*6a90*/  @!P0 SYNCS.PHASECHK.TRANS64 P0, [R3+URZ+0x440], R0 ;  /* 0x00044000030085a7 */ /* 0x000ea400080010ff */
[----:B--2---:R-:W-:Y:S05]  /*6aa0*/  @!P0 BRA `(.L_x_106) ;  /* 0xfffffffc00f08947 */ /* 0x004fea000383ffff */
[----:B------:R-:W-:Y:S05]  /*6ab0*/  BRA `(.L_x_107) ;  /* 0xffffffc800f87947 */ /* 0x000fea000383ffff */
.L_x_57:
[----:B------:R-:W-:Y:S07]  /*6ac0*/  MOV R0, UR7 ;  /* 0x0000000700007c02 */ /* 0x000fee0008000f00 */
.L_x_108:
[----:B-1----:R1:W2:Y:S02]  /*6ad0*/  SYNCS.PHASECHK.TRANS64.TRYWAIT P0, [R0+URZ], R3 ;  /* 0x00000003000075a7 */ /* 0x0022a400080011ff */
[----:B--2---:R-:W-:Y:S05]  /*6ae0*/  @!P0 NANOSLEEP.SYNCS 0x989680 ;  /* 0x009896800000895d */ /* 0x004fea0003900000 */
[----:B------:R-:W2:Y:S02]  /*6af0*/  @!P0 SYNCS.PHASECHK.TRANS64 P0, [R0+URZ], R3 ;  /* 0x00000003000085a7 */ /* 0x000ea400080010ff */
[----:B--2---:R-:W-:Y:S05]  /*6b00*/  @!P0 BRA `(.L_x_108) ;  /* 0xfffffffc00f08947 */ /* 0x004fea000383ffff */
[----:B------:R-:W-:Y:S05]  /*6b10*/  BRA `(.L_x_56) ;  /* 0xffffffcc002c7947 */ /* 0x000fea000383ffff */
.L_x_60:
[----:B------:R-:W-:-:S07]  /*6b20*/  MOV R0, UR5 ;  /* 0x0000000500007c02 */ /* 0x000fce0008000f00 */
.L_x_109:
[----:B--2---:R2:W3:Y:S02]  /*6b30*/  SYNCS.PHASECHK.TRANS64.TRYWAIT P0, [R0+URZ], R3 ;  /* 0x00000003000075a7 */ /* 0x0044e400080011ff */
[----:B---3--:R-:W-:Y:S05]  /*6b40*/  @!P0 NANOSLEEP.SYNCS 0x989680 ;  /* 0x009896800000895d */ /* 0x008fea0003900000 */
[----:B------:R-:W3:Y:S02]  /*6b50*/  @!P0 SYNCS.PHASECHK.TRANS64 P0, [R0+URZ], R3 ;  /* 0x00000003000085a7 */ /* 0x000ee400080010ff */
[----:B---3--:R-:W-:Y:S05]  /*6b60*/  @!P0 BRA `(.L_x_109) ;  /* 0xfffffffc00f08947 */ /* 0x008fea000383ffff */
[----:B------:R-:W-:Y:S05]  /*6b70*/  BRA `(.L_x_110) ;  /* 0xffffffcc00cc7947 */ /* 0x000fea000383ffff */
.L_x_61:
[----:B------:R-:W-:-:S07]  /*6b80*/  MOV R0, UR5 ;  /* 0x0000000500007c02 */ /* 0x000fce0008000f00 */
.L_x_111:
[----:B--2---:R2:W3:Y:S02]  /*6b90*/  SYNCS.PHASECHK.TRANS64.TRYWAIT P0, [R0+URZ], R3 ;  /* 0x00000003000075a7 */ /* 0x0044e400080011ff */
[----:B---3--:R-:W-:Y:S05]  /*6ba0*/  @!P0 NANOSLEEP.SYNCS 0x989680 ;  /* 0x009896800000895d */ /* 0x008fea0003900000 */
[----:B------:R-:W3:Y:S02]  /*6bb0*/  @!P0 SYNCS.PHASECHK.TRANS64 P0, [R0+URZ], R3 ;  /* 0x00000003000085a7 */ /* 0x000ee400080010ff */
[----:B---3--:R-:W-:Y:S05]  /*6bc0*/  @!P0 BRA `(.L_x_111) ;  /* 0xfffffffc00f08947 */ /* 0x008fea000383ffff */
[----:B------:R-:W-:Y:S05]  /*6bd0*/  BRA `(.L_x_112) ;  /* 0xffffffcc00d87947 */ /* 0x000fea000383ffff */
.L_x_62:
[----:B------:R-:W-:-:S07]  /*6be0*/  MOV R0, UR5 ;  /* 0x0000000500007c02 */ /* 0x000fce0008000f00 */
.L_x_113:
[----:B--2---:R2:W3:Y:S02]  /*6bf0*/  SYNCS.PHASECHK.TRANS64.TRYWAIT P0, [R0+URZ], R3 ;  /* 0x00000003000075a7 */ /* 0x0044e400080011ff */
[----:B---3--:R-:W-:Y:S05]  /*6c00*/  @!P0 NANOSLEEP.SYNCS 0x989680 ;  /* 0x009896800000895d */ /* 0x008fea0003900000 */
[----:B------:R-:W3:Y:S02]  /*6c10*/  @!P0 SYNCS.PHASECHK.TRANS64 P0, [R0+URZ], R3 ;  /* 0x00000003000085a7 */ /* 0x000ee400080010ff */
[----:B---3--:R-:W-:Y:S05]  /*6c20*/  @!P0 BRA `(.L_x_113) ;  /* 0xfffffffc00f08947 */ /* 0x008fea000383ffff */
[----:B------:R-:W-:Y:S05]  /*6c30*/  BRA `(.L_x_114) ;  /* 0xffffffcc00e47947 */ /* 0x000fea000383ffff */
.L_x_63:
[----:B------:R-:W-:-:S07]  /*6c40*/  MOV R0, UR6 ;  /* 0x0000000600007c02 */ /* 0x000fce0008000f00 */
.L_x_115:
[----:B--2---:R2:W3:Y:S02]  /*6c50*/  SYNCS.PHASECHK.TRANS64.TRYWAIT P0, [R0+URZ], R3 ;  /* 0x00000003000075a7 */ /* 0x0044e400080011ff */
[----:B---3--:R-:W-:Y:S05]  /*6c60*/  @!P0 NANOSLEEP.SYNCS 0x989680 ;  /* 0x009896800000895d */ /* 0x008fea0003900000 */
[----:B------:R-:W3:Y:S02]  /*6c70*/  @!P0 SYNCS.PHASECHK.TRANS64 P0, [R0+URZ], R3 ;  /* 0x00000003000085a7 */ /* 0x000ee400080010ff */
[----:B---3--:R-:W-:Y:S05]  /*6c80*/  @!P0 BRA `(.L_x_115) ;  /* 0xfffffffc00f08947 */ /* 0x008fea000383ffff */
[----:B------:R-:W-:Y:S05]  /*6c90*/  BRA `(.L_x_116) ;  /* 0xffffffcc00f07947 */ /* 0x000fea000383ffff */
.L_x_68:
[----:B--2---:R2:W3:Y:S02]  /*6ca0*/  SYNCS.PHASECHK.TRANS64.TRYWAIT P0, [R0+URZ+0x400], R3 ;  /* 0x00040003000075a7 */ /* 0x0044e400080011ff */
[----:B---3--:R-:W-:Y:S05]  /*6cb0*/  @!P0 NANOSLEEP.SYNCS 0x989680 ;  /* 0x009896800000895d */ /* 0x008fea0003900000 */
[----:B------:R-:W3:Y:S02]  /*6cc0*/  @!P0 SYNCS.PHASECHK.TRANS64 P0, [R0+URZ+0x400], R3 ;  /* 0x00040003000085a7 */ /* 0x000ee400080010ff */
[----:B---3--:R-:W-:Y:S05]  /*6cd0*/  @!P0 BRA `(.L_x_68) ;  /* 0xfffffffc00f08947 */ /* 0x008fea000383ffff */
[----:B------:R-:W-:Y:S05]  /*6ce0*/  BRA `(.L_x_117) ;  /* 0xffffffd000f07947 */ /* 0x000fea000383ffff */
.L_x_71:
[----:B------:R-:W-:Y:S07]  /*6cf0*/  MOV R0, UR7 ;  /* 0x0000000700007c02 */ /* 0x000fee0008000f00 */
.L_x_118:
[----:B--2---:R2:W3:Y:S02]  /*6d00*/  SYNCS.PHASECHK.TRANS64.TRYWAIT P0, [R0+URZ+0x3f8], R3 ;  /* 0x0003f803000075a7 */ /* 0x0044e400080011ff */
[----:B---3--:R-:W-:Y:S05]  /*6d10*/  @!P0 NANOSLEEP.SYNCS 0x989680 ;  /* 0x009896800000895d */ /* 0x008fea0003900000 */
[----:B------:R-:W3:Y:S02]  /*6d20*/  @!P0 SYNCS.PHASECHK.TRANS64 P0, [R0+URZ+0x3f8], R3 ;  /* 0x0003f803000085a7 */ /* 0x000ee400080010ff */
[----:B---3--:R-:W-:Y:S05]  /*6d30*/  @!P0 BRA `(.L_x_118) ;  /* 0xfffffffc00f08947 */ /* 0x008fea000383ffff */
[----:B------:R-:W-:Y:S05]  /*6d40*/  BRA `(.L_x_70) ;  /* 0xffffffd400dc7947 */ /* 0x000fea000383ffff */
.L_x_74:
[----:B------:R-:W-:Y:S07]  /*6d50*/  MOV R0, UR7 ;  /* 0x0000000700007c02 */ /* 0x000fee0008000f00 */
.L_x_119:
[----:B-1----:R1:W2:Y:S02]  /*6d60*/  SYNCS.PHASECHK.TRANS64.TRYWAIT P2, [R0+URZ+0x3e8], R23 ;  /* 0x0003e817000075a7 */ /* 0x0022a400080411ff */
[----:B--2---:R-:W-:Y:S05]  /*6d70*/  @!P2 NANOSLEEP.SYNCS 0x989680 ;  /* 0x009896800000a95d */ /* 0x004fea0003900000 */
[----:B------:R-:W2:Y:S02]  /*6d80*/  @!P2 SYNCS.PHASECHK.TRANS64 P2, [R0+URZ+0x3e8], R23 ;  /* 0x0003e8170000a5a7 */ /* 0x000ea400080410ff */
[----:B--2---:R-:W-:Y:S05]  /*6d90*/  @!P2 BRA `(.L_x_119) ;  /* 0xfffffffc00f0a947 */ /* 0x004fea000383ffff */
[----:B------:R-:W-:Y:S05]  /*6da0*/  BRA `(.L_x_120) ;  /* 0xffffffd800707947 */ /* 0x000fea000383ffff */
.L_x_77:
[----:B--2---:R2:W4:Y:S02]  /*6db0*/  SYNCS.PHASECHK.TRANS64.TRYWAIT P0, [R0+URZ+0x400], R3 ;  /* 0x00040003000075a7 */ /* 0x00452400080011ff */
[----:B----4-:R-:W-:Y:S05]  /*6dc0*/  @!P0 NANOSLEEP.SYNCS 0x989680 ;  /* 0x009896800000895d */ /* 0x010fea0003900000 */
[----:B------:R-:W4:Y:S02]  /*6dd0*/  @!P0 SYNCS.PHASECHK.TRANS64 P0, [R0+URZ+0x400], R3 ;  /* 0x00040003000085a7 */ /* 0x000f2400080010ff */
[----:B----4-:R-:W-:Y:S05]  /*6de0*/  @!P0 BRA `(.L_x_77) ;  /* 0xfffffffc00f08947 */ /* 0x010fea000383ffff */
[----:B------:R-:W-:Y:S05]  /*6df0*/  BRA `(.L_x_121) ;  /* 0xffffffdc00d07947 */ /* 0x000fea000383ffff */
.L_x_83:
[----:B------:R-:W-:Y:S07]  /*6e00*/  MOV R0, UR46 ;  /* 0x0000002e00007c02 */ /* 0x000fee0008000f00 */
.L_x_122:
[----:B-1----:R1:W3:Y:S02]  /*6e10*/  SYNCS.PHASECHK.TRANS64.TRYWAIT P0, [R0+URZ+0x3e0], R3 ;  /* 0x0003e003000075a7 */ /* 0x0022e400080011ff */
[----:B---3--:R-:W-:Y:S05]  /*6e20*/  @!P0 NANOSLEEP.SYNCS 0x989680 ;  /* 0x009896800000895d */ /* 0x008fea0003900000 */
[----:B------:R-:W3:Y:S02]  /*6e30*/  @!P0 SYNCS.PHASECHK.TRANS64 P0, [R0+URZ+0x3e0], R3 ;  /* 0x0003e003000085a7 */ /* 0x000ee400080010ff */
[----:B---3--:R-:W-:Y:S05]  /*6e40*/  @!P0 BRA `(.L_x_122) ;  /* 0xfffffffc00f08947 */ /* 0x008fea000383ffff */
[----:B------:R-:W-:Y:S05]  /*6e50*/  BRA `(.L_x_82) ;  /* 0xffffffe400e07947 */ /* 0x000fea000383ffff */
.L_x_85:
[----:B-1----:R-:W-:Y:S07]  /*6e60*/  MOV R3, UR50 ;  /* 0x0000003200037c02 */ /* 0x002fee0008000f00 */
.L_x_123:
[----:B-1----:R1:W2:Y:S02]  /*6e70*/  SYNCS.PHASECHK.TRANS64.TRYWAIT P0, [R3+URZ+0x420], R8 ;  /* 0x00042008030075a7 */ /* 0x0022a400080011ff */
[----:B--2---:R-:W-:Y:S05]  /*6e80*/  @!P0 NANOSLEEP.SYNCS 0x989680 ;  /* 0x009896800000895d */ /* 0x004fea0003900000 */
[----:B------:R-:W2:Y:S02]  /*6e90*/  @!P0 SYNCS.PHASECHK.TRANS64 P0, [R3+URZ+0x420], R8 ;  /* 0x00042008030085a7 */ /* 0x000ea400080010ff */
[----:B--2---:R-:W-:Y:S05]  /*6ea0*/  @!P0 BRA `(.L_x_123) ;  /* 0xfffffffc00f08947 */ /* 0x004fea000383ffff */
[----:B------:R-:W-:Y:S05]  /*6eb0*/  BRA `(.L_x_84) ;  /* 0xffffffe800407947 */ /* 0x000fea000383ffff */
        .weak           $__internal_0_$__cuda_sm10x_tcgen05_guardrail_trap_col_being_dealloced_not_returned_by_alloc
        .type           $__internal_0_$__cuda_sm10x_tcgen05_guardrail_trap_col_being_dealloced_not_returned_by_alloc,@function
        .size           $__internal_0_$__cuda_sm10x_tcgen05_guardrail_trap_col_being_dealloced_not_returned_by_alloc,($__internal_1_$__cuda_sm10x_tcgen05_guardrail_trap_phase_invalid_during_alloc - $__internal_0_$__cuda_sm10x_tcgen05_guardrail_trap_col_being_dealloced_not_returned_by_alloc)
$__internal_0_$__cuda_sm10x_tcgen05_guardrail_trap_col_being_dealloced_not_returned_by_alloc:
[----:B------:R-:W-:Y:S05]  /*6ec0*/  BPT.TRAP 0x1 ;  /* 0x000000040000795c */ /* 0x000fea0000300000 */
[----:B------:R-:W-:-:S04]  /*6ed0*/  HFMA2 R3, -RZ, RZ, 0, 0 ;  /* 0x00000000ff037431 */ /* 0x000fc800000001ff */
[----:B------:R-:W-:Y:S05]  /*6ee0*/  RET.REL.NODEC R2 `(_ZN7cutlass13device_kernelINS_4gemm6kernel13GemmUniversalIN4cute5tupleIJiiiiEEENS1_10collective13CollectiveMmaINS1_35MainloopSm100TmaUmmaWarpSpecializedILi62ELi2ELi4ENS5_IJNS4_1CILi1EEESB_SB_EEEEENS5_IJNSA_ILi64EEENSA_ILi48EEENSA_ILi32EEEEEEaNS5_IJlSB_lEEEaSI_NS4_8TiledMMAINS4_8MMA_AtomIJNS4_15SM100_MMA_S8_SSIaaiLi64ELi48ELNS4_4UMMA5MajorE0ELSN_0ELNSM_8SaturateE0EEEEEENS4_6LayoutISC_NS5_IJNSA_ILi0EEESS_SS_EEEEENS5_IJNS4_10UnderscoreESV_SV_EEEEENS4_13SM90_TMA_LOADENS4_14ComposedLayoutINS4_7SwizzleILi1ELi4ELi3EEENS4_18smem_ptr_flag_bitsILi8EEENSR_INS5_IJNSA_ILi8EEESG_EEENS5_IJSG_SB_EEEEEEEvNS4_8identityESY_S18_vS19_EENS_8epilogue10collective18CollectiveEpilogueINS1B_23Sm100TmaWarpSpecializedILi1ELi1ELi24ELb0ELb0EEEJSH_NS5_IJNSR_ISE_SB_EENSR_ISF_SB_EEEEEaSI_aSI_NS1B_6fusion15FusionCallbacksIS1F_NS1J_17LinearCombinationIaiaiLNS_15FloatRoundStyleE2EEESH_S1I_JEEENS4_5SM1004TMEM4LOAD25SM100_TMEM_LOAD_16dp32b8xESY_NSZ_INS10_ILi0ELi4ELi3EEES13_NSR_INS5_IJS14_NSA_ILi16EEEEEENS5_IJS1U_SB_EEEEEEENS4_39AutoVectorizingCopyWithAssumedAlignmentILi128EEENS4_14SM90_TMA_STOREES1Y_S20_S20_EEEvvEEEEvNT_6ParamsE) ;  /* 0xffffff9002447950 */ /* 0x000fea0003c3ffff */
        .weak           $__internal_1_$__cuda_sm10x_tcgen05_guardrail_trap_phase_invalid_during_alloc
        .type           $__internal_1_$__cuda_sm10x_tcgen05_guardrail_trap_phase_invalid_during_alloc,@function
        .size           $__internal_1_$__cuda_sm10x_tcgen05_guardrail_trap_phase_invalid_during_alloc,($__internal_2_$__cuda_sm10x_tcgen05_guardrail_trap_unallocated_columns_being_dealloced - $__internal_1_$__cuda_sm10x_tcgen05_guardrail_trap_phase_invalid_during_alloc)
$__internal_1_$__cuda_sm10x_tcgen05_guardrail_trap_phase_invalid_during_alloc:
[----:B------:R-:W-:Y:S05]  /*6ef0*/  BPT.TRAP 0x1 ;  /* 0x000000040000795c */ /* 0x000fea0000300000 */
[----:B------:R-:W-:-:S04]  /*6f00*/  MOV R3, 0x0 ;  /* 0x0000000000037802 */ /* 0x000fc80000000f00 */
[----:B------:R-:W-:Y:S05]  /*6f10*/  RET.REL.NODEC R2 `(_ZN7cutlass13device_kernelINS_4gemm6kernel13GemmUniversalIN4cute5tupleIJiiiiEEENS1_10collective13CollectiveMmaINS1_35MainloopSm100TmaUmmaWarpSpecializedILi62ELi2ELi4ENS5_IJNS4_1CILi1EEESB_SB_EEEEENS5_IJNSA_ILi64EEENSA_ILi48EEENSA_ILi32EEEEEEaNS5_IJlSB_lEEEaSI_NS4_8TiledMMAINS4_8MMA_AtomIJNS4_15SM100_MMA_S8_SSIaaiLi64ELi48ELNS4_4UMMA5MajorE0ELSN_0ELNSM_8SaturateE0EEEEEENS4_6LayoutISC_NS5_IJNSA_ILi0EEESS_SS_EEEEENS5_IJNS4_10UnderscoreESV_SV_EEEEENS4_13SM90_TMA_LOADENS4_14ComposedLayoutINS4_7SwizzleILi1ELi4ELi3EEENS4_18smem_ptr_flag_bitsILi8EEENSR_INS5_IJNSA_ILi8EEESG_EEENS5_IJSG_SB_EEEEEEEvNS4_8identityESY_S18_vS19_EENS_8epilogue10collective18CollectiveEpilogueINS1B_23Sm100TmaWarpSpecializedILi1ELi1ELi24ELb0ELb0EEEJSH_NS5_IJNSR_ISE_SB_EENSR_ISF_SB_EEEEEaSI_aSI_NS1B_6fusion15FusionCallbacksIS1F_NS1J_17LinearCombinationIaiaiLNS_15FloatRoundStyleE2EEESH_S1I_JEEENS4_5SM1004TMEM4LOAD25SM100_TMEM_LOAD_16dp32b8xESY_NSZ_INS10_ILi0ELi4ELi3EEES13_NSR_INS5_IJS14_NSA_ILi16EEEEEENS5_IJS1U_SB_EEEEEEENS4_39AutoVectorizingCopyWithAssumedAlignmentILi128EEENS4_14SM90_TMA_STOREES1Y_S20_S20_EEEvvEEEEvNT_6ParamsE) ;  /* 0xffffff9002387950 */ /* 0x000fea0003c3ffff */
        .weak           $__internal_2_$__cuda_sm10x_tcgen05_guardrail_trap_unallocated_columns_being_dealloced
        .type           $__internal_2_$__cuda_sm10x_tcgen05_guardrail_trap_unallocated_columns_being_dealloced,@function
        .size           $__internal_2_$__cuda_sm10x_tcgen05_guardrail_trap_unallocated_columns_being_dealloced,(.L_x_125 - $__internal_2_$__cuda_sm10x_tcgen05_guardrail_trap_unallocated_columns_being_dealloced)
$__internal_2_$__cuda_sm10x_tcgen05_guardrail_trap_unallocated_columns_being_dealloced:
[----:B------:R-:W-:Y:S05]  /*6f20*/  BPT.TRAP 0x1 ;  /* 0x000000040000795c */ /* 0x000fea0000300000 */
[----:B------:R-:W-:-:S04]  /*6f30*/  HFMA2 R3, -RZ, RZ, 0, 0 ;  /* 0x00000000ff037431 */ /* 0x000fc800000001ff */
[----:B------:R-:W-:Y:S05]  /*6f40*/  RET.REL.NODEC R2 `(_ZN7cutlass13device_kernelINS_4gemm6kernel13GemmUniversalIN4cute5tupleIJiiiiEEENS1_10collective13CollectiveMmaINS1_35MainloopSm100TmaUmmaWarpSpecializedILi62ELi2ELi4ENS5_IJNS4_1CILi1EEESB_SB_EEEEENS5_IJNSA_ILi64EEENSA_ILi48EEENSA_ILi32EEEEEEaNS5_IJlSB_lEEEaSI_NS4_8TiledMMAINS4_8MMA_AtomIJNS4_15SM100_MMA_S8_SSIaaiLi64ELi48ELNS4_4UMMA5MajorE0ELSN_0ELNSM_8SaturateE0EEEEEENS4_6LayoutISC_NS5_IJNSA_ILi0EEESS_SS_EEEEENS5_IJNS4_10UnderscoreESV_SV_EEEEENS4_13SM90_TMA_LOADENS4_14ComposedLayoutINS4_7SwizzleILi1ELi4ELi3EEENS4_18smem_ptr_flag_bitsILi8EEENSR_INS5_IJNSA_ILi8EEESG_EEENS5_IJSG_SB_EEEEEEEvNS4_8identityESY_S18_vS19_EENS_8epilogue10collective18CollectiveEpilogueINS1B_23Sm100TmaWarpSpecializedILi1ELi1ELi24ELb0ELb0EEEJSH_NS5_IJNSR_ISE_SB_EENSR_ISF_SB_EEEEEaSI_aSI_NS1B_6fusion15FusionCallbacksIS1F_NS1J_17LinearCombinationIaiaiLNS_15FloatRoundStyleE2EEESH_S1I_JEEENS4_5SM1004TMEM4LOAD25SM100_TMEM_LOAD_16dp32b8xESY_NSZ_INS10_ILi0ELi4ELi3EEES13_NSR_INS5_IJS14_NSA_ILi16EEEEEENS5_IJS1U_SB_EEEEEEENS4_39AutoVectorizingCopyWithAssumedAlignmentILi128EEENS4_14SM90_TMA_STOREES1Y_S20_S20_EEEvvEEEEvNT_6ParamsE) ;  /* 0xffffff90022c7950 */ /* 0x000fea0003c3ffff */
.L_x_124:
[----:B------:R-:W-:-:S00]  /*6f50*/  BRA `(.L_x_124) ;  /* 0xfffffffc00fc7947 */ /* 0x000fc0000383ffff */
[----:B------:R-:W-:-:S00]  /*6f60*/  NOP ;  /* 0x0000000000007918 */ /* 0x000fc00000000000 */
        /* <DEDUP_REMOVED lines=9> */
.L_x_125:


//--------------------- .nv.global.init           --------------------------
	.section	.nv.global.init,"aw",@progbits
.nv.global.init:
	.type		$str$26,@object
	.size		$str$26,($str$25 - $str$26)
$str$26:
        /*0000*/ 	.byte	0x2f, 0x74, 0x6d, 0x70, 0x2f, 0x63, 0x75, 0x74, 0x6c, 0x61, 0x73, 0x73, 0x5f, 0x73, 0x77, 0x65
        /*0010*/ 	.byte	0x65, 0x70, 0x5f, 0x73, 0x72, 0x63, 0x2f, 0x69, 0x6e, 0x63, 0x6c, 0x75, 0x64, 0x65, 0x2f, 0x63
        /*0020*/ 	.byte	0x75, 0x74, 0x65, 0x2f, 0x61, 0x74, 0x6f, 0x6d, 0x2f, 0x63, 0x6f, 0x70, 0x79, 0x5f, 0x74, 0x72
        /*0030*/ 	.byte	0x61, 0x69, 0x74, 0x73, 0x5f, 0x73, 0x6d, 0x31, 0x30, 0x30, 0x2e, 0x68, 0x70, 0x70, 0x00
	.type		$str$25,@object
	.size		$str$25,(__unnamed_1 - $str$25)
$str$25:
        /*003f*/ 	.byte	0x28, 0x28, 0x75, 0x69, 0x6e, 0x74, 0x33, 0x32, 0x5f, 0x74, 0x28, 0x74, 0x68, 0x72, 0x65, 0x61
        /*004f*/ 	.byte	0x64, 0x49, 0x64, 0x78, 0x2e, 0x78, 0x29, 0x20, 0x2f, 0x20, 0x33, 0x32, 0x29, 0x20, 0x25, 0x20
        /*005f*/ 	.byte	0x34, 0x29, 0x20, 0x3d, 0x3d, 0x20, 0x28, 0x28, 0x28, 0x74, 0x6d, 0x65, 0x6d, 0x5f, 0x61, 0x64
        /*006f*/ 	.byte	0x64, 0x72, 0x20, 0x3e, 0x3e, 0x20, 0x31, 0x36, 0x29, 0x20, 0x2f, 0x20, 0x33, 0x32, 0x29, 0x20
        /*007f*/ 	.byte	0x25, 0x20, 0x34, 0x29, 0x00
	.type		__unnamed_1,@object
	.size		__unnamed_1,(.L_1 - __unnamed_1)
__unnamed_1:
        /*0084*/ 	.byte	0x63, 0x6f, 0x6e, 0x73, 0x74, 0x65, 0x78, 0x70, 0x72, 0x20, 0x76, 0x6f, 0x69, 0x64, 0x20, 0x63
        /* <DEDUP_REMOVED lines=36> */
        /*02d4*/ 	.byte	0x3a, 0x3a, 0x43, 0x3c, 0x30, 0x3e, 0x3e, 0x3e, 0x3e, 0x5d, 0x00
.L_1:


//--------------------- .nv.shared._ZN7cutlass13device_kernelINS_4gemm6kernel13GemmUniversalIN4cute5tupleIJiiiiEEENS1_10collective13CollectiveMmaINS1_35MainloopSm100TmaUmmaWarpSpecializedILi62ELi2ELi4ENS5_IJNS4_1CILi1EEESB_SB_EEEEENS5_IJNSA_ILi64EEENSA_ILi48EEENSA_ILi32EEEEEEaNS5_IJlSB_lEEEaSI_NS4_8TiledMMAINS4_8MMA_AtomIJNS4_15SM100_MMA_S8_SSIaaiLi64ELi48ELNS4_4UMMA5MajorE0ELSN_0ELNSM_8SaturateE0EEEEEENS4_6LayoutISC_NS5_IJNSA_ILi0EEESS_SS_EEEEENS5_IJNS4_10UnderscoreESV_SV_EEEEENS4_13SM90_TMA_LOADENS4_14ComposedLayoutINS4_7SwizzleILi1ELi4ELi3EEENS4_18smem_ptr_flag_bitsILi8EEENSR_INS5_IJNSA_ILi8EEESG_EEENS5_IJSG_SB_EEEEEEEvNS4_8identityESY_S18_vS19_EENS_8epilogue10collective18CollectiveEpilogueINS1B_23Sm100TmaWarpSpecializedILi1ELi1ELi24ELb0ELb0EEEJSH_NS5_IJNSR_ISE_SB_EENSR_ISF_SB_EEEEEaSI_aSI_NS1B_6fusion15FusionCallbacksIS1F_NS1J_17LinearCombinationIaiaiLNS_15FloatRoundStyleE2EEESH_S1I_JEEENS4_5SM1004TMEM4LOAD25SM100_TMEM_LOAD_16dp32b8xESY_NSZ_INS10_ILi0ELi4ELi3EEES13_NSR_INS5_IJS14_NSA_ILi16EEEEEENS5_IJS1U_SB_EEEEEEENS4_39AutoVectorizingCopyWithAssumedAlignmentILi128EEENS4_14SM90_TMA_STOREES1Y_S20_S20_EEEvvEEEEvNT_6ParamsE --------------------------
	.section	.nv.shared._ZN7cutlass13device_kernelINS_4gemm6kernel13GemmUniversalIN4cute5tupleIJiiiiEEENS1_10collective13CollectiveMmaINS1_35MainloopSm100TmaUmmaWarpSpecializedILi62ELi2ELi4ENS5_IJNS4_1CILi1EEESB_SB_EEEEENS5_IJNSA_ILi64EEENSA_ILi48EEENSA_ILi32EEEEEEaNS5_IJlSB_lEEEaSI_NS4_8TiledMMAINS4_8MMA_AtomIJNS4_15SM100_MMA_S8_SSIaaiLi64ELi48ELNS4_4UMMA5MajorE0ELSN_0ELNSM_8SaturateE0EEEEEENS4_6LayoutISC_NS5_IJNSA_ILi0EEESS_SS_EEEEENS5_IJNS4_10UnderscoreESV_SV_EEEEENS4_13SM90_TMA_LOADENS4_14ComposedLayoutINS4_7SwizzleILi1ELi4ELi3EEENS4_18smem_ptr_flag_bitsILi8EEENSR_INS5_IJNSA_ILi8EEESG_EEENS5_IJSG_SB_EEEEEEEvNS4_8identityESY_S18_vS19_EENS_8epilogue10collective18CollectiveEpilogueINS1B_23Sm100TmaWarpSpecializedILi1ELi1ELi24ELb0ELb0EEEJSH_NS5_IJNSR_ISE_SB_EENSR_ISF_SB_EEEEEaSI_aSI_NS1B_6fusion15FusionCallbacksIS1F_NS1J_17LinearCombinationIaiaiLNS_15FloatRoundStyleE2EEESH_S1I_JEEENS4_5SM1004TMEM4LOAD25SM100_TMEM_LOAD_16dp32b8xESY_NSZ_INS10_ILi0ELi4ELi3EEES13_NSR_INS5_IJS14_NSA_ILi16EEEEEENS5_IJS1U_SB_EEEEEEENS4_39AutoVectorizingCopyWithAssumedAlignmentILi128EEENS4_14SM90_TMA_STOREES1Y_S20_S20_EEEvvEEEEvNT_6ParamsE,"aw",@nobits
	.sectionflags	@""
	.align	16
	.zero		1024


//--------------------- .nv.shared.reserved.0     --------------------------
	.section	.nv.shared.reserved.0,"aw",@nobits
	.weak		__nv_reservedSMEM_offset_0_alias
	.size		__nv_reservedSMEM_offset_0_alias, 0, 64
	.other		__nv_reservedSMEM_offset_0_alias,@"STO_CUDA_RESERVED_SHARED STV_DEFAULT"
__nv_reservedSMEM_offset_0_alias:
	.zero		0
.nv.shared.reserved.0:
	.zero		64
	.weak		__nv_reservedSMEM_tcgen05_partition
	.type		__nv_reservedSMEM_tcgen05_partition,@object
	.size		__nv_reservedSMEM_tcgen05_partition,(.L_0 - __nv_reservedSMEM_tcgen05_partition)
__nv_reservedSMEM_tcgen05_partition:
	.zero		32
.L_0:


//--------------------- .nv.global                --------------------------
	.section	.nv.global,"aw",@nobits
.nv.global:
	.type		_ZN40_INTERNAL_62712787_4_k_cu_46bc0523_351764cute1_E,@object
	.size		_ZN40_INTERNAL_62712787_4_k_cu_46bc0523_351764cute1_E,(_ZN40_INTERNAL_62712787_4_k_cu_46bc0523_351764cuda3std3__45__cpo6cbeginE - _ZN40_INTERNAL_62712787_4_k_cu_46bc0523_351764cute1_E)
_ZN40_INTERNAL_62712787_4_k_cu_46bc0523_351764cute1_E:
	.zero		1
	.type		_ZN40_INTERNAL_62712787_4_k_cu_46bc0523_351764cuda3std3__45__cpo6cbeginE,@object
	.size		_ZN40_INTERNAL_62712787_4_k_cu_46bc0523_351764cuda3std3__45__cpo6cbeginE,(_ZN40_INTERNAL_62712787_4_k_cu_46bc0523_351764cuda3std3__48in_placeE - _ZN40_INTERNAL_62712787_4_k_cu_46bc0523_351764cuda3std3__45__cpo6cbeginE)
_ZN40_INTERNAL_62712787_4_k_cu_46bc0523_351764cuda3std3__45__cpo6cbeginE:
	.zero		1
	.type		_ZN40_INTERNAL_62712787_4_k_cu_46bc0523_351764cuda3std3__48in_placeE,@object
	.size		_ZN40_INTERNAL_62712787_4_k_cu_46bc0523_351764cuda3std3__48in_placeE,(_ZN40_INTERNAL_62712787_4_k_cu_46bc0523_351764cuda3std6ranges3__45__cpo9iter_moveE - _ZN40_INTERNAL_62712787_4_k_cu_46bc0523_351764cuda3std3__48in_placeE)
_ZN40_INTERNAL_62712787_4_k_cu_46bc0523_351764cuda3std3__48in_placeE:
	.zero		1
	.type		_ZN40_INTERNAL_62712787_4_k_cu_46bc0523_351764cuda3std6ranges3__45__cpo9iter_moveE,@object
	.size		_ZN40_INTERNAL_62712787_4_k_cu_46bc0523_351764cuda3std6ranges3__45__cpo9iter_moveE,(_ZN40_INTERNAL_62712787_4_k_cu_46bc0523_351764cuda3std3__45__cpo5beginE - _ZN40_INTERNAL_62712787_4_k_cu_46bc0523_351764cuda3std6ranges3__45__cpo9iter_moveE)
_ZN40_INTERNAL_62712787_4_k_cu_46bc0523_351764cuda3std6ranges3__45__cpo9iter_moveE:
	.zero		1
	.type		_ZN40_INTERNAL_62712787_4_k_cu_46bc0523_351764cuda3std3__45__cpo5beginE,@object
	.size		_ZN40_INTERNAL_62712787_4_k_cu_46bc0523_351764cuda3std3__45__cpo5beginE,(_ZN40_INTERNAL_62712787_4_k_cu_46bc0523_351764cuda3std3__442_GLOBAL__N__62712787_4_k_cu_46bc0523_351766ignoreE - _ZN40_INTERNAL_62712787_4_k_cu_46bc0523_351764cuda3std3__45__cpo5beginE)
_ZN40_INTERNAL_62712787_4_k_cu_46bc0523_351764cuda3std3__45__cpo5beginE:
	.zero		1
	.type		_ZN40_INTERNAL_62712787_4_k_cu_46bc0523_351764cuda3std3__442_GLOBAL__N__62712787_4_k_cu_46bc0523_351766ignoreE,@object
	.size		_ZN40_INTERNAL_62712787_4_k_cu_46bc0523_351764cuda3std3__442_GLOBAL__N__62712787_4_k_cu_46bc0523_351766ignoreE,(_ZN40_INTERNAL_62712787_4_k_cu_46bc0523_351764cute7productE - _ZN40_INTERNAL_62712787_4_k_cu_46bc0523_351764cuda3std3__442_GLOBAL__N__62712787_4_k_cu_46bc0523_351766ignoreE)
_ZN40_INTERNAL_62712787_4_k_cu_46bc0523_351764cuda3std3__442_GLOBAL__N__62712787_4_k_cu_46bc0523_351766ignoreE:
	.zero		1
	.type		_ZN40_INTERNAL_62712787_4_k_cu_46bc0523_351764cute7productE,@object
	.size		_ZN40_INTERNAL_62712787_4_k_cu_46bc0523_351764cute7productE,(_ZN40_INTERNAL_62712787_4_k_cu_46bc0523_351764cuda3std3__45__cpo3endE - _ZN40_INTERNAL_62712787_4_k_cu_46bc0523_351764cute7productE)
_ZN40_INTERNAL_62712787_4_k_cu_46bc0523_351764cute7productE:
	.zero		1
	.type		_ZN40_INTERNAL_62712787_4_k_cu_46bc0523_351764cuda3std3__45__cpo3endE,@object
	.size		_ZN40_INTERNAL_62712787_4_k_cu_46bc0523_351764cuda3std3__45__cpo3endE,(_ZN40_INTERNAL_62712787_4_k_cu_46bc0523_351764cuda3std3__419piecewise_constructE - _ZN40_INTERNAL_62712787_4_k_cu_46bc0523_351764cuda3std3__45__cpo3endE)
_ZN40_INTERNAL_62712787_4_k_cu_46bc0523_351764cuda3std3__45__cpo3endE:
	.zero		1
	.type		_ZN40_INTERNAL_62712787_4_k_cu_46bc0523_351764cuda3std3__419piecewise_constructE,@object
	.size		_ZN40_INTERNAL_62712787_4_k_cu_46bc0523_351764cuda3std3__419piecewise_constructE,(_ZN40_INTERNAL_62712787_4_k_cu_46bc0523_351764cuda3std3__45__cpo4cendE - _ZN40_INTERNAL_62712787_4_k_cu_46bc0523_351764cuda3std3__419piecewise_constructE)
_ZN40_INTERNAL_62712787_4_k_cu_46bc0523_351764cuda3std3__419piecewise_constructE:
	.zero		1
	.type		_ZN40_INTERNAL_62712787_4_k_cu_46bc0523_351764cuda3std3__45__cpo4cendE,@object
	.size		_ZN40_INTERNAL_62712787_4_k_cu_46bc0523_351764cuda3std3__45__cpo4cendE,(_ZN40_INTERNAL_62712787_4_k_cu_46bc0523_351764cuda3std6ranges3__45__cpo4swapE - _ZN40_INTERNAL_62712787_4_k_cu_46bc0523_351764cuda3std3__45__cpo4cendE)
_ZN40_INTERNAL_62712787_4_k_cu_46bc0523_351764cuda3std3__45__cpo4cendE:
	.zero		1
	.type		_ZN40_INTERNAL_62712787_4_k_cu_46bc0523_351764cuda3std6ranges3__45__cpo4swapE,@object
	.size		_ZN40_INTERNAL_62712787_4_k_cu_46bc0523_351764cuda3std6ranges3__45__cpo4swapE,(.L_9 - _ZN40_INTERNAL_62712787_4_k_cu_46bc0523_351764cuda3std6ranges3__45__cpo4swapE)
_ZN40_INTERNAL_62712787_4_k_cu_46bc0523_351764cuda3std6ranges3__45__cpo4swapE:
	.zero		1
.L_9:


//--------------------- .nv.constant0._ZN7cutlass13device_kernelINS_4gemm6kernel13GemmUniversalIN4cute5tupleIJiiiiEEENS1_10collective13CollectiveMmaINS1_35MainloopSm100TmaUmmaWarpSpecializedILi62ELi2ELi4ENS5_IJNS4_1CILi1EEESB_SB_EEEEENS5_IJNSA_ILi64EEENSA_ILi48EEENSA_ILi32EEEEEEaNS5_IJlSB_lEEEaSI_NS4_8TiledMMAINS4_8MMA_AtomIJNS4_15SM100_MMA_S8_SSIaaiLi64ELi48ELNS4_4UMMA5MajorE0ELSN_0ELNSM_8SaturateE0EEEEEENS4_6LayoutISC_NS5_IJNSA_ILi0EEESS_SS_EEEEENS5_IJNS4_10UnderscoreESV_SV_EEEEENS4_13SM90_TMA_LOADENS4_14ComposedLayoutINS4_7SwizzleILi1ELi4ELi3EEENS4_18smem_ptr_flag_bitsILi8EEENSR_INS5_IJNSA_ILi8EEESG_EEENS5_IJSG_SB_EEEEEEEvNS4_8identityESY_S18_vS19_EENS_8epilogue10collective18CollectiveEpilogueINS1B_23Sm100TmaWarpSpecializedILi1ELi1ELi24ELb0ELb0EEEJSH_NS5_IJNSR_ISE_SB_EENSR_ISF_SB_EEEEEaSI_aSI_NS1B_6fusion15FusionCallbacksIS1F_NS1J_17LinearCombinationIaiaiLNS_15FloatRoundStyleE2EEESH_S1I_JEEENS4_5SM1004TMEM4LOAD25SM100_TMEM_LOAD_16dp32b8xESY_NSZ_INS10_ILi0ELi4ELi3EEES13_NSR_INS5_IJS14_NSA_ILi16EEEEEENS5_IJS1U_SB_EEEEEEENS4_39AutoVectorizingCopyWithAssumedAlignmentILi128EEENS4_14SM90_TMA_STOREES1Y_S20_S20_EEEvvEEEEvNT_6ParamsE --------------------------
	.section	.nv.constant0._ZN7cutlass13device_kernelINS_4gemm6kernel13GemmUniversalIN4cute5tupleIJiiiiEEENS1_10collective13CollectiveMmaINS1_35MainloopSm100TmaUmmaWarpSpecializedILi62ELi2ELi4ENS5_IJNS4_1CILi1EEESB_SB_EEEEENS5_IJNSA_ILi64EEENSA_ILi48EEENSA_ILi32EEEEEEaNS5_IJlSB_lEEEaSI_NS4_8TiledMMAINS4_8MMA_AtomIJNS4_15SM100_MMA_S8_SSIaaiLi64ELi48ELNS4_4UMMA5MajorE0ELSN_0ELNSM_8SaturateE0EEEEEENS4_6LayoutISC_NS5_IJNSA_ILi0EEESS_SS_EEEEENS5_IJNS4_10UnderscoreESV_SV_EEEEENS4_13SM90_TMA_LOADENS4_14ComposedLayoutINS4_7SwizzleILi1ELi4ELi3EEENS4_18smem_ptr_flag_bitsILi8EEENSR_INS5_IJNSA_ILi8EEESG_EEENS5_IJSG_SB_EEEEEEEvNS4_8identityESY_S18_vS19_EENS_8epilogue10collective18CollectiveEpilogueINS1B_23Sm100TmaWarpSpecializedILi1ELi1ELi24ELb0ELb0EEEJSH_NS5_IJNSR_ISE_SB_EENSR_ISF_SB_EEEEEaSI_aSI_NS1B_6fusion15FusionCallbacksIS1F_NS1J_17LinearCombinationIaiaiLNS_15FloatRoundStyleE2EEESH_S1I_JEEENS4_5SM1004TMEM4LOAD25SM100_TMEM_LOAD_16dp32b8xESY_NSZ_INS10_ILi0ELi4ELi3EEES13_NSR_INS5_IJS14_NSA_ILi16EEEEEENS5_IJS1U_SB_EEEEEEENS4_39AutoVectorizingCopyWithAssumedAlignmentILi128EEENS4_14SM90_TMA_STOREES1Y_S20_S20_EEEvvEEEEvNT_6ParamsE,"a",@progbits
	.sectionflags	@""
	.align	4
.nv.constant0._ZN7cutlass13device_kernelINS_4gemm6kernel13GemmUniversalIN4cute5tupleIJiiiiEEENS1_10collective13CollectiveMmaINS1_35MainloopSm100TmaUmmaWarpSpecializedILi62ELi2ELi4ENS5_IJNS4_1CILi1EEESB_SB_EEEEENS5_IJNSA_ILi64EEENSA_ILi48EEENSA_ILi32EEEEEEaNS5_IJlSB_lEEEaSI_NS4_8TiledMMAINS4_8MMA_AtomIJNS4_15SM100_MMA_S8_SSIaaiLi64ELi48ELNS4_4UMMA5MajorE0ELSN_0ELNSM_8SaturateE0EEEEEENS4_6LayoutISC_NS5_IJNSA_ILi0EEESS_SS_EEEEENS5_IJNS4_10UnderscoreESV_SV_EEEEENS4_13SM90_TMA_LOADENS4_14ComposedLayoutINS4_7SwizzleILi1ELi4ELi3EEENS4_18smem_ptr_flag_bitsILi8EEENSR_INS5_IJNSA_ILi8EEESG_EEENS5_IJSG_SB_EEEEEEEvNS4_8identityESY_S18_vS19_EENS_8epilogue10collective18CollectiveEpilogueINS1B_23Sm100TmaWarpSpecializedILi1ELi1ELi24ELb0ELb0EEEJSH_NS5_IJNSR_ISE_SB_EENSR_ISF_SB_EEEEEaSI_aSI_NS1B_6fusion15FusionCallbacksIS1F_NS1J_17LinearCombinationIaiaiLNS_15FloatRoundStyleE2EEESH_S1I_JEEENS4_5SM1004TMEM4LOAD25SM100_TMEM_LOAD_16dp32b8xESY_NSZ_INS10_ILi0ELi4ELi3EEES13_NSR_INS5_IJS14_NSA_ILi16EEEEEENS5_IJS1U_SB_EEEEEEENS4_39AutoVectorizingCopyWithAssumedAlignmentILi128EEENS4_14SM90_TMA_STOREES1Y_S20_S20_EEEvvEEEEvNT_6ParamsE:
	.zero		2944


//--------------------- SYMBOLS --------------------------

	.type		.nv.reservedSmem.offset0,@object
	.size		.nv.reservedSmem.offset0,0x4
	.type		.nv.reservedSmem.cap,@object
	.size		.nv.reservedSmem.cap,0x4
	.type		__assertfail,@function
